//
// Generated by NVIDIA NVVM Compiler
//
// Compiler Build ID: CL-36424714
// Cuda compilation tools, release 13.0, V13.0.88
// Based on NVVM 20.0.0
//

.version 9.0
.target sm_100
.address_size 64

	// .globl	_Z9max_abs_kPfS_Piiii
.extern .shared .align 16 .b8 p[];

.visible .entry _Z9max_abs_kPfS_Piiii(
	.param .u64 .ptr .align 1 _Z9max_abs_kPfS_Piiii_param_0,
	.param .u64 .ptr .align 1 _Z9max_abs_kPfS_Piiii_param_1,
	.param .u64 .ptr .align 1 _Z9max_abs_kPfS_Piiii_param_2,
	.param .u32 _Z9max_abs_kPfS_Piiii_param_3,
	.param .u32 _Z9max_abs_kPfS_Piiii_param_4,
	.param .u32 _Z9max_abs_kPfS_Piiii_param_5
)
{
	.reg .pred 	%p<119>;
	.reg .b32 	%r<308>;
	.reg .b32 	%f<137>;
	.reg .b64 	%rd<17>;

	ld.param.u64 	%rd2, [_Z9max_abs_kPfS_Piiii_param_0];
	ld.param.u64 	%rd4, [_Z9max_abs_kPfS_Piiii_param_2];
	ld.param.u32 	%r110, [_Z9max_abs_kPfS_Piiii_param_3];
	ld.param.u32 	%r111, [_Z9max_abs_kPfS_Piiii_param_4];
	ld.param.u32 	%r112, [_Z9max_abs_kPfS_Piiii_param_5];
	cvta.to.global.u64 	%rd1, %rd4;
	mov.u32 	%r1, %tid.x;
	mov.u32 	%r2, %ctaid.x;
	mul.lo.s32 	%r113, %r112, %r1;
	shl.b32 	%r114, %r113, 2;
	mov.u32 	%r115, p;
	add.s32 	%r3, %r115, %r114;
	shl.b32 	%r4, %r112, 10;
	shl.b32 	%r116, %r2, 10;
	or.b32  	%r274, %r116, %r1;
	setp.lt.u32 	%p22, %r274, %r111;
	@%p22 bra 	$L__BB0_2;
	mov.b32 	%r117, 0;
	st.shared.u32 	[%r3], %r117;
	mov.u32 	%r274, %r111;
	bra.uni 	$L__BB0_5;
$L__BB0_2:
	cvta.to.global.u64 	%rd5, %rd2;
	mul.wide.u32 	%rd6, %r274, 4;
	add.s64 	%rd7, %rd5, %rd6;
	ld.global.f32 	%f33, [%rd7];
	st.shared.f32 	[%r3], %f33;
	setp.eq.s32 	%p23, %r110, 0;
	@%p23 bra 	$L__BB0_4;
	add.s64 	%rd9, %rd1, %rd6;
	st.global.u32 	[%rd9], %r274;
	bra.uni 	$L__BB0_5;
$L__BB0_4:
	add.s64 	%rd11, %rd1, %rd6;
	ld.global.u32 	%r274, [%rd11];
$L__BB0_5:
	shl.b32 	%r118, %r4, 2;
	add.s32 	%r8, %r3, %r118;
	cvt.rn.f32.s32 	%f34, %r274;
	st.shared.f32 	[%r8], %f34;
	setp.lt.s32 	%p24, %r112, 2;
	@%p24 bra 	$L__BB0_17;
	cvt.rn.f32.s32 	%f1, %r111;
	add.s32 	%r9, %r112, -1;
	add.s32 	%r120, %r112, -2;
	and.b32  	%r10, %r9, 7;
	setp.lt.u32 	%p25, %r120, 7;
	mov.b32 	%r277, 1;
	@%p25 bra 	$L__BB0_9;
	and.b32  	%r11, %r9, -8;
	mov.b32 	%r275, 1;
$L__BB0_8:
	.pragma "nounroll";
	shl.b32 	%r122, %r275, 2;
	add.s32 	%r123, %r3, %r122;
	mov.b32 	%r124, 0;
	st.shared.u32 	[%r123], %r124;
	add.s32 	%r125, %r8, %r122;
	st.shared.f32 	[%r125], %f1;
	st.shared.u32 	[%r123+4], %r124;
	st.shared.f32 	[%r125+4], %f1;
	st.shared.u32 	[%r123+8], %r124;
	st.shared.f32 	[%r125+8], %f1;
	st.shared.u32 	[%r123+12], %r124;
	st.shared.f32 	[%r125+12], %f1;
	st.shared.u32 	[%r123+16], %r124;
	st.shared.f32 	[%r125+16], %f1;
	st.shared.u32 	[%r123+20], %r124;
	st.shared.f32 	[%r125+20], %f1;
	st.shared.u32 	[%r123+24], %r124;
	st.shared.f32 	[%r125+24], %f1;
	st.shared.u32 	[%r123+28], %r124;
	st.shared.f32 	[%r125+28], %f1;
	add.s32 	%r277, %r275, 8;
	add.s32 	%r126, %r275, 7;
	setp.ne.s32 	%p26, %r126, %r11;
	mov.u32 	%r275, %r277;
	@%p26 bra 	$L__BB0_8;
$L__BB0_9:
	setp.eq.s32 	%p27, %r10, 0;
	@%p27 bra 	$L__BB0_17;
	and.b32  	%r15, %r9, 3;
	setp.lt.u32 	%p28, %r10, 4;
	@%p28 bra 	$L__BB0_12;
	shl.b32 	%r127, %r277, 2;
	add.s32 	%r128, %r3, %r127;
	mov.b32 	%r129, 0;
	st.shared.u32 	[%r128], %r129;
	add.s32 	%r130, %r8, %r127;
	st.shared.f32 	[%r130], %f1;
	st.shared.u32 	[%r128+4], %r129;
	st.shared.f32 	[%r130+4], %f1;
	st.shared.u32 	[%r128+8], %r129;
	st.shared.f32 	[%r130+8], %f1;
	st.shared.u32 	[%r128+12], %r129;
	st.shared.f32 	[%r130+12], %f1;
	add.s32 	%r277, %r277, 4;
$L__BB0_12:
	setp.eq.s32 	%p29, %r15, 0;
	@%p29 bra 	$L__BB0_17;
	setp.eq.s32 	%p30, %r15, 1;
	@%p30 bra 	$L__BB0_15;
	shl.b32 	%r131, %r277, 2;
	add.s32 	%r132, %r3, %r131;
	mov.b32 	%r133, 0;
	st.shared.u32 	[%r132], %r133;
	add.s32 	%r134, %r8, %r131;
	st.shared.f32 	[%r134], %f1;
	st.shared.u32 	[%r132+4], %r133;
	st.shared.f32 	[%r134+4], %f1;
	add.s32 	%r277, %r277, 2;
$L__BB0_15:
	and.b32  	%r135, %r9, 1;
	setp.eq.b32 	%p31, %r135, 1;
	not.pred 	%p32, %p31;
	@%p32 bra 	$L__BB0_17;
	shl.b32 	%r136, %r277, 2;
	add.s32 	%r137, %r3, %r136;
	mov.b32 	%r138, 0;
	st.shared.u32 	[%r137], %r138;
	add.s32 	%r139, %r8, %r136;
	st.shared.f32 	[%r139], %f1;
$L__BB0_17:
	shl.b32 	%r141, %r112, 13;
	add.s32 	%r20, %r3, %r141;
	add.s32 	%r21, %r20, %r118;
	bar.sync 	0;
	cvt.rn.f32.s32 	%f2, %r111;
	and.b32  	%r22, %r112, 3;
	and.b32  	%r23, %r112, 7;
	and.b32  	%r24, %r112, 1;
	mov.b32 	%r279, 512;
$L__BB0_18:
	mov.u32 	%r25, %r279;
	setp.ge.u32 	%p33, %r1, %r25;
	@%p33 bra 	$L__BB0_49;
	setp.lt.s32 	%p34, %r112, 1;
	mul.lo.s32 	%r26, %r25, %r112;
	@%p34 bra 	$L__BB0_49;
	setp.lt.u32 	%p35, %r112, 4;
	mov.b32 	%r283, 0;
	mov.u32 	%r289, %r283;
	mov.u32 	%r290, %r283;
	@%p35 bra 	$L__BB0_24;
	shl.b32 	%r145, %r1, 2;
	or.b32  	%r146, %r145, 8192;
	mov.u32 	%r147, p;
	mad.lo.s32 	%r148, %r112, %r146, %r147;
	add.s32 	%r287, %r148, 8;
	or.b32  	%r149, %r145, 12288;
	mad.lo.s32 	%r150, %r112, %r149, %r147;
	add.s32 	%r286, %r150, 8;
	and.b32  	%r151, %r112, 2147483644;
	neg.s32 	%r288, %r151;
	mov.b32 	%r289, 0;
	mov.u32 	%r290, %r289;
$L__BB0_22:
	.pragma "nounroll";
	shl.b32 	%r152, %r290, 2;
	add.s32 	%r52, %r3, %r152;
	ld.shared.f32 	%f15, [%r52];
	add.s32 	%r153, %r289, %r26;
	shl.b32 	%r154, %r153, 2;
	add.s32 	%r53, %r3, %r154;
	ld.shared.f32 	%f35, [%r53];
	add.s32 	%r54, %r8, %r152;
	ld.shared.f32 	%f17, [%r54];
	add.s32 	%r55, %r8, %r154;
	ld.shared.f32 	%f18, [%r55];
	setp.neu.f32 	%p36, %f15, 0f00000000;
	setp.neu.f32 	%p37, %f35, 0f00000000;
	or.pred  	%p38, %p36, %p37;
	@%p38 bra 	$L__BB0_64;
	setp.eq.f32 	%p115, %f17, %f2;
	bra.uni 	$L__BB0_65;
$L__BB0_24:
	setp.eq.s32 	%p61, %r22, 0;
	@%p61 bra 	$L__BB0_38;
	setp.eq.s32 	%p62, %r22, 1;
	@%p62 bra 	$L__BB0_33;
	shl.b32 	%r173, %r290, 2;
	add.s32 	%r33, %r3, %r173;
	ld.shared.f32 	%f3, [%r33];
	add.s32 	%r174, %r289, %r26;
	shl.b32 	%r175, %r174, 2;
	add.s32 	%r34, %r3, %r175;
	ld.shared.f32 	%f67, [%r34];
	add.s32 	%r35, %r8, %r173;
	ld.shared.f32 	%f5, [%r35];
	add.s32 	%r36, %r8, %r175;
	ld.shared.f32 	%f6, [%r36];
	setp.eq.f32 	%p63, %f3, 0f00000000;
	setp.eq.f32 	%p64, %f67, 0f00000000;
	and.pred  	%p65, %p63, %p64;
	@%p65 bra 	$L__BB0_28;
	abs.f32 	%f68, %f3;
	abs.f32 	%f70, %f67;
	max.f32 	%f72, %f68, %f70;
	setp.eq.f32 	%p66, %f72, %f70;
	setp.neu.f32 	%p67, %f68, %f70;
	and.pred  	%p112, %p66, %p67;
	bra.uni 	$L__BB0_29;
$L__BB0_28:
	setp.eq.f32 	%p112, %f5, %f2;
$L__BB0_29:
	selp.u32 	%r176, 1, 0, %p112;
	selp.f32 	%f73, %f67, %f3, %p112;
	shl.b32 	%r177, %r283, 2;
	add.s32 	%r37, %r20, %r177;
	st.shared.f32 	[%r37], %f73;
	selp.f32 	%f74, %f6, %f5, %p112;
	add.s32 	%r38, %r21, %r177;
	st.shared.f32 	[%r38], %f74;
	not.pred 	%p68, %p112;
	selp.u32 	%r178, 1, 0, %p68;
	add.s32 	%r39, %r290, %r178;
	add.s32 	%r40, %r289, %r176;
	selp.b32 	%r179, 0, 4, %p112;
	add.s32 	%r180, %r33, %r179;
	ld.shared.f32 	%f7, [%r180];
	selp.b32 	%r181, 4, 0, %p112;
	add.s32 	%r182, %r34, %r181;
	ld.shared.f32 	%f75, [%r182];
	add.s32 	%r183, %r35, %r179;
	ld.shared.f32 	%f9, [%r183];
	add.s32 	%r184, %r36, %r181;
	ld.shared.f32 	%f10, [%r184];
	setp.eq.f32 	%p69, %f7, 0f00000000;
	setp.eq.f32 	%p70, %f75, 0f00000000;
	and.pred  	%p71, %p69, %p70;
	@%p71 bra 	$L__BB0_31;
	abs.f32 	%f76, %f7;
	abs.f32 	%f78, %f75;
	max.f32 	%f80, %f76, %f78;
	setp.eq.f32 	%p72, %f80, %f78;
	setp.neu.f32 	%p73, %f76, %f78;
	and.pred  	%p113, %p72, %p73;
	bra.uni 	$L__BB0_32;
$L__BB0_31:
	setp.eq.f32 	%p113, %f9, %f2;
$L__BB0_32:
	selp.u32 	%r185, 1, 0, %p113;
	selp.f32 	%f81, %f75, %f7, %p113;
	st.shared.f32 	[%r37+4], %f81;
	selp.f32 	%f82, %f10, %f9, %p113;
	st.shared.f32 	[%r38+4], %f82;
	not.pred 	%p74, %p113;
	selp.u32 	%r186, 1, 0, %p74;
	add.s32 	%r290, %r39, %r186;
	add.s32 	%r289, %r40, %r185;
	add.s32 	%r283, %r283, 2;
$L__BB0_33:
	setp.eq.s32 	%p75, %r24, 0;
	@%p75 bra 	$L__BB0_38;
	shl.b32 	%r187, %r290, 2;
	add.s32 	%r188, %r3, %r187;
	ld.shared.f32 	%f11, [%r188];
	add.s32 	%r189, %r289, %r26;
	shl.b32 	%r190, %r189, 2;
	add.s32 	%r191, %r3, %r190;
	ld.shared.f32 	%f83, [%r191];
	add.s32 	%r192, %r8, %r187;
	ld.shared.f32 	%f13, [%r192];
	add.s32 	%r193, %r8, %r190;
	ld.shared.f32 	%f14, [%r193];
	setp.eq.f32 	%p76, %f11, 0f00000000;
	setp.eq.f32 	%p77, %f83, 0f00000000;
	and.pred  	%p78, %p76, %p77;
	@%p78 bra 	$L__BB0_36;
	abs.f32 	%f84, %f11;
	abs.f32 	%f86, %f83;
	max.f32 	%f88, %f84, %f86;
	setp.eq.f32 	%p79, %f88, %f86;
	setp.neu.f32 	%p80, %f84, %f86;
	and.pred  	%p114, %p79, %p80;
	bra.uni 	$L__BB0_37;
$L__BB0_36:
	setp.eq.f32 	%p114, %f13, %f2;
$L__BB0_37:
	selp.f32 	%f89, %f83, %f11, %p114;
	shl.b32 	%r194, %r283, 2;
	add.s32 	%r195, %r20, %r194;
	st.shared.f32 	[%r195], %f89;
	selp.f32 	%f90, %f14, %f13, %p114;
	add.s32 	%r196, %r21, %r194;
	st.shared.f32 	[%r196], %f90;
$L__BB0_38:
	setp.lt.u32 	%p81, %r112, 8;
	mov.b32 	%r293, 0;
	@%p81 bra 	$L__BB0_41;
	mov.b32 	%r291, 0;
$L__BB0_40:
	.pragma "nounroll";
	shl.b32 	%r199, %r291, 2;
	add.s32 	%r200, %r20, %r199;
	ld.shared.f32 	%f91, [%r200];
	add.s32 	%r201, %r3, %r199;
	st.shared.f32 	[%r201], %f91;
	add.s32 	%r202, %r21, %r199;
	ld.shared.f32 	%f92, [%r202];
	add.s32 	%r203, %r8, %r199;
	st.shared.f32 	[%r203], %f92;
	ld.shared.f32 	%f93, [%r200+4];
	st.shared.f32 	[%r201+4], %f93;
	ld.shared.f32 	%f94, [%r202+4];
	st.shared.f32 	[%r203+4], %f94;
	ld.shared.f32 	%f95, [%r200+8];
	st.shared.f32 	[%r201+8], %f95;
	ld.shared.f32 	%f96, [%r202+8];
	st.shared.f32 	[%r203+8], %f96;
	ld.shared.f32 	%f97, [%r200+12];
	st.shared.f32 	[%r201+12], %f97;
	ld.shared.f32 	%f98, [%r202+12];
	st.shared.f32 	[%r203+12], %f98;
	ld.shared.f32 	%f99, [%r200+16];
	st.shared.f32 	[%r201+16], %f99;
	ld.shared.f32 	%f100, [%r202+16];
	st.shared.f32 	[%r203+16], %f100;
	ld.shared.f32 	%f101, [%r200+20];
	st.shared.f32 	[%r201+20], %f101;
	ld.shared.f32 	%f102, [%r202+20];
	st.shared.f32 	[%r203+20], %f102;
	ld.shared.f32 	%f103, [%r200+24];
	st.shared.f32 	[%r201+24], %f103;
	ld.shared.f32 	%f104, [%r202+24];
	st.shared.f32 	[%r203+24], %f104;
	ld.shared.f32 	%f105, [%r200+28];
	st.shared.f32 	[%r201+28], %f105;
	ld.shared.f32 	%f106, [%r202+28];
	st.shared.f32 	[%r203+28], %f106;
	add.s32 	%r291, %r291, 8;
	and.b32  	%r293, %r112, 2147483640;
	setp.ne.s32 	%p82, %r291, %r293;
	@%p82 bra 	$L__BB0_40;
$L__BB0_41:
	setp.eq.s32 	%p83, %r23, 0;
	@%p83 bra 	$L__BB0_49;
	add.s32 	%r204, %r23, -1;
	setp.lt.u32 	%p84, %r204, 3;
	@%p84 bra 	$L__BB0_44;
	shl.b32 	%r205, %r293, 2;
	add.s32 	%r206, %r20, %r205;
	ld.shared.f32 	%f107, [%r206];
	add.s32 	%r207, %r3, %r205;
	st.shared.f32 	[%r207], %f107;
	add.s32 	%r208, %r21, %r205;
	ld.shared.f32 	%f108, [%r208];
	add.s32 	%r209, %r8, %r205;
	st.shared.f32 	[%r209], %f108;
	ld.shared.f32 	%f109, [%r206+4];
	st.shared.f32 	[%r207+4], %f109;
	ld.shared.f32 	%f110, [%r208+4];
	st.shared.f32 	[%r209+4], %f110;
	ld.shared.f32 	%f111, [%r206+8];
	st.shared.f32 	[%r207+8], %f111;
	ld.shared.f32 	%f112, [%r208+8];
	st.shared.f32 	[%r209+8], %f112;
	ld.shared.f32 	%f113, [%r206+12];
	st.shared.f32 	[%r207+12], %f113;
	ld.shared.f32 	%f114, [%r208+12];
	st.shared.f32 	[%r209+12], %f114;
	add.s32 	%r293, %r293, 4;
$L__BB0_44:
	setp.eq.s32 	%p85, %r22, 0;
	@%p85 bra 	$L__BB0_49;
	setp.eq.s32 	%p86, %r22, 1;
	@%p86 bra 	$L__BB0_47;
	shl.b32 	%r210, %r293, 2;
	add.s32 	%r211, %r20, %r210;
	ld.shared.f32 	%f115, [%r211];
	add.s32 	%r212, %r3, %r210;
	st.shared.f32 	[%r212], %f115;
	add.s32 	%r213, %r21, %r210;
	ld.shared.f32 	%f116, [%r213];
	add.s32 	%r214, %r8, %r210;
	st.shared.f32 	[%r214], %f116;
	ld.shared.f32 	%f117, [%r211+4];
	st.shared.f32 	[%r212+4], %f117;
	ld.shared.f32 	%f118, [%r213+4];
	st.shared.f32 	[%r214+4], %f118;
	add.s32 	%r293, %r293, 2;
$L__BB0_47:
	setp.eq.s32 	%p87, %r24, 0;
	@%p87 bra 	$L__BB0_49;
	shl.b32 	%r215, %r293, 2;
	add.s32 	%r216, %r20, %r215;
	ld.shared.f32 	%f119, [%r216];
	add.s32 	%r217, %r3, %r215;
	st.shared.f32 	[%r217], %f119;
	add.s32 	%r218, %r21, %r215;
	ld.shared.f32 	%f120, [%r218];
	add.s32 	%r219, %r8, %r215;
	st.shared.f32 	[%r219], %f120;
$L__BB0_49:
	bar.sync 	0;
	shr.u32 	%r279, %r25, 1;
	setp.gt.u32 	%p88, %r25, 1;
	@%p88 bra 	$L__BB0_18;
	setp.ge.s32 	%p89, %r1, %r112;
	@%p89 bra 	$L__BB0_63;
	shl.b32 	%r222, %r1, 2;
	mov.u32 	%r223, p;
	add.s32 	%r224, %r223, %r222;
	ld.shared.f32 	%f31, [%r224];
	shl.b32 	%r225, %r4, 2;
	add.s32 	%r226, %r224, %r225;
	ld.shared.f32 	%f121, [%r226];
	cvt.rzi.s32.f32 	%r85, %f121;
	cvt.rn.f32.s32 	%f32, %r85;
	add.s32 	%r227, %r112, -1;
	setp.lt.u32 	%p90, %r227, 7;
	mov.b32 	%r302, 0;
	mov.u32 	%r307, %r302;
	@%p90 bra 	$L__BB0_54;
	and.b32  	%r302, %r112, -8;
	neg.s32 	%r296, %r302;
	shl.b32 	%r229, %r112, 12;
	add.s32 	%r231, %r229, %r223;
	add.s32 	%r295, %r231, 16;
	mov.b32 	%r307, 0;
$L__BB0_53:
	.pragma "nounroll";
	ld.shared.v4.f32 	{%f122, %f123, %f124, %f125}, [%r295+-16];
	setp.lt.f32 	%p91, %f122, %f32;
	selp.u32 	%r232, 1, 0, %p91;
	add.s32 	%r233, %r307, %r232;
	setp.lt.f32 	%p92, %f123, %f32;
	selp.u32 	%r234, 1, 0, %p92;
	add.s32 	%r235, %r233, %r234;
	setp.lt.f32 	%p93, %f124, %f32;
	selp.u32 	%r236, 1, 0, %p93;
	add.s32 	%r237, %r235, %r236;
	setp.lt.f32 	%p94, %f125, %f32;
	selp.u32 	%r238, 1, 0, %p94;
	add.s32 	%r239, %r237, %r238;
	ld.shared.v4.f32 	{%f126, %f127, %f128, %f129}, [%r295];
	setp.lt.f32 	%p95, %f126, %f32;
	selp.u32 	%r240, 1, 0, %p95;
	add.s32 	%r241, %r239, %r240;
	setp.lt.f32 	%p96, %f127, %f32;
	selp.u32 	%r242, 1, 0, %p96;
	add.s32 	%r243, %r241, %r242;
	setp.lt.f32 	%p97, %f128, %f32;
	selp.u32 	%r244, 1, 0, %p97;
	add.s32 	%r245, %r243, %r244;
	setp.lt.f32 	%p98, %f129, %f32;
	selp.u32 	%r246, 1, 0, %p98;
	add.s32 	%r307, %r245, %r246;
	add.s32 	%r296, %r296, 8;
	add.s32 	%r295, %r295, 32;
	setp.ne.s32 	%p99, %r296, 0;
	@%p99 bra 	$L__BB0_53;
$L__BB0_54:
	setp.eq.s32 	%p100, %r23, 0;
	@%p100 bra 	$L__BB0_62;
	setp.lt.u32 	%p101, %r23, 4;
	@%p101 bra 	$L__BB0_57;
	add.s32 	%r248, %r4, %r302;
	shl.b32 	%r249, %r248, 2;
	add.s32 	%r251, %r223, %r249;
	ld.shared.f32 	%f130, [%r251];
	setp.lt.f32 	%p102, %f130, %f32;
	selp.u32 	%r252, 1, 0, %p102;
	add.s32 	%r253, %r307, %r252;
	ld.shared.f32 	%f131, [%r251+4];
	setp.lt.f32 	%p103, %f131, %f32;
	selp.u32 	%r254, 1, 0, %p103;
	add.s32 	%r255, %r253, %r254;
	ld.shared.f32 	%f132, [%r251+8];
	setp.lt.f32 	%p104, %f132, %f32;
	selp.u32 	%r256, 1, 0, %p104;
	add.s32 	%r257, %r255, %r256;
	ld.shared.f32 	%f133, [%r251+12];
	setp.lt.f32 	%p105, %f133, %f32;
	selp.u32 	%r258, 1, 0, %p105;
	add.s32 	%r307, %r257, %r258;
	add.s32 	%r302, %r302, 4;
$L__BB0_57:
	setp.eq.s32 	%p106, %r22, 0;
	@%p106 bra 	$L__BB0_62;
	setp.eq.s32 	%p107, %r22, 1;
	@%p107 bra 	$L__BB0_60;
	add.s32 	%r261, %r4, %r302;
	shl.b32 	%r262, %r261, 2;
	add.s32 	%r264, %r223, %r262;
	ld.shared.f32 	%f134, [%r264];
	setp.lt.f32 	%p108, %f134, %f32;
	selp.u32 	%r265, 1, 0, %p108;
	add.s32 	%r266, %r307, %r265;
	ld.shared.f32 	%f135, [%r264+4];
	setp.lt.f32 	%p109, %f135, %f32;
	selp.u32 	%r267, 1, 0, %p109;
	add.s32 	%r307, %r266, %r267;
	add.s32 	%r302, %r302, 2;
$L__BB0_60:
	setp.eq.s32 	%p110, %r24, 0;
	@%p110 bra 	$L__BB0_62;
	add.s32 	%r268, %r4, %r302;
	shl.b32 	%r269, %r268, 2;
	add.s32 	%r271, %r223, %r269;
	ld.shared.f32 	%f136, [%r271];
	setp.lt.f32 	%p111, %f136, %f32;
	selp.u32 	%r272, 1, 0, %p111;
	add.s32 	%r307, %r307, %r272;
$L__BB0_62:
	ld.param.u64 	%rd16, [_Z9max_abs_kPfS_Piiii_param_1];
	mad.lo.s32 	%r273, %r112, %r2, %r307;
	cvta.to.global.u64 	%rd12, %rd16;
	mul.wide.s32 	%rd13, %r273, 4;
	add.s64 	%rd14, %rd12, %rd13;
	st.global.f32 	[%rd14], %f31;
	add.s64 	%rd15, %rd1, %rd13;
	st.global.u32 	[%rd15], %r85;
$L__BB0_63:
	ret;
$L__BB0_64:
	abs.f32 	%f36, %f15;
	abs.f32 	%f38, %f35;
	max.f32 	%f40, %f36, %f38;
	setp.eq.f32 	%p39, %f40, %f38;
	setp.neu.f32 	%p40, %f36, %f38;
	and.pred  	%p115, %p39, %p40;
$L__BB0_65:
	selp.u32 	%r155, 1, 0, %p115;
	selp.f32 	%f41, %f35, %f15, %p115;
	st.shared.f32 	[%r287+-8], %f41;
	selp.f32 	%f42, %f18, %f17, %p115;
	st.shared.f32 	[%r286+-8], %f42;
	not.pred 	%p41, %p115;
	selp.u32 	%r156, 1, 0, %p41;
	add.s32 	%r56, %r290, %r156;
	add.s32 	%r57, %r289, %r155;
	selp.b32 	%r157, 0, 4, %p115;
	add.s32 	%r58, %r52, %r157;
	ld.shared.f32 	%f19, [%r58];
	selp.b32 	%r158, 4, 0, %p115;
	add.s32 	%r59, %r53, %r158;
	ld.shared.f32 	%f43, [%r59];
	add.s32 	%r60, %r54, %r157;
	ld.shared.f32 	%f21, [%r60];
	add.s32 	%r61, %r55, %r158;
	ld.shared.f32 	%f22, [%r61];
	setp.eq.f32 	%p42, %f19, 0f00000000;
	setp.eq.f32 	%p43, %f43, 0f00000000;
	and.pred  	%p44, %p42, %p43;
	@%p44 bra 	$L__BB0_67;
	abs.f32 	%f44, %f19;
	abs.f32 	%f46, %f43;
	max.f32 	%f48, %f44, %f46;
	setp.eq.f32 	%p45, %f48, %f46;
	setp.neu.f32 	%p46, %f44, %f46;
	and.pred  	%p116, %p45, %p46;
	bra.uni 	$L__BB0_68;
$L__BB0_67:
	setp.eq.f32 	%p116, %f21, %f2;
$L__BB0_68:
	selp.u32 	%r159, 1, 0, %p116;
	selp.f32 	%f49, %f43, %f19, %p116;
	st.shared.f32 	[%r287+-4], %f49;
	selp.f32 	%f50, %f22, %f21, %p116;
	st.shared.f32 	[%r286+-4], %f50;
	not.pred 	%p47, %p116;
	selp.u32 	%r160, 1, 0, %p47;
	add.s32 	%r62, %r56, %r160;
	add.s32 	%r63, %r57, %r159;
	selp.b32 	%r161, 0, 4, %p116;
	add.s32 	%r64, %r58, %r161;
	ld.shared.f32 	%f23, [%r64];
	selp.b32 	%r162, 4, 0, %p116;
	add.s32 	%r65, %r59, %r162;
	ld.shared.f32 	%f51, [%r65];
	add.s32 	%r66, %r60, %r161;
	ld.shared.f32 	%f25, [%r66];
	add.s32 	%r67, %r61, %r162;
	ld.shared.f32 	%f26, [%r67];
	setp.eq.f32 	%p48, %f23, 0f00000000;
	setp.eq.f32 	%p49, %f51, 0f00000000;
	and.pred  	%p50, %p48, %p49;
	@%p50 bra 	$L__BB0_70;
	abs.f32 	%f52, %f23;
	abs.f32 	%f54, %f51;
	max.f32 	%f56, %f52, %f54;
	setp.eq.f32 	%p51, %f56, %f54;
	setp.neu.f32 	%p52, %f52, %f54;
	and.pred  	%p117, %p51, %p52;
	bra.uni 	$L__BB0_71;
$L__BB0_70:
	setp.eq.f32 	%p117, %f25, %f2;
$L__BB0_71:
	selp.u32 	%r163, 1, 0, %p117;
	selp.f32 	%f57, %f51, %f23, %p117;
	st.shared.f32 	[%r287], %f57;
	selp.f32 	%f58, %f26, %f25, %p117;
	st.shared.f32 	[%r286], %f58;
	not.pred 	%p53, %p117;
	selp.u32 	%r164, 1, 0, %p53;
	add.s32 	%r68, %r62, %r164;
	add.s32 	%r69, %r63, %r163;
	selp.b32 	%r165, 0, 4, %p117;
	add.s32 	%r166, %r64, %r165;
	ld.shared.f32 	%f27, [%r166];
	selp.b32 	%r167, 4, 0, %p117;
	add.s32 	%r168, %r65, %r167;
	ld.shared.f32 	%f59, [%r168];
	add.s32 	%r169, %r66, %r165;
	ld.shared.f32 	%f29, [%r169];
	add.s32 	%r170, %r67, %r167;
	ld.shared.f32 	%f30, [%r170];
	setp.eq.f32 	%p54, %f27, 0f00000000;
	setp.eq.f32 	%p55, %f59, 0f00000000;
	and.pred  	%p56, %p54, %p55;
	@%p56 bra 	$L__BB0_73;
	abs.f32 	%f60, %f27;
	abs.f32 	%f62, %f59;
	max.f32 	%f64, %f60, %f62;
	setp.eq.f32 	%p57, %f64, %f62;
	setp.neu.f32 	%p58, %f60, %f62;
	and.pred  	%p118, %p57, %p58;
	bra.uni 	$L__BB0_74;
$L__BB0_73:
	setp.eq.f32 	%p118, %f29, %f2;
$L__BB0_74:
	and.b32  	%r283, %r112, 2147483644;
	selp.u32 	%r171, 1, 0, %p118;
	selp.f32 	%f65, %f59, %f27, %p118;
	st.shared.f32 	[%r287+4], %f65;
	selp.f32 	%f66, %f30, %f29, %p118;
	st.shared.f32 	[%r286+4], %f66;
	not.pred 	%p59, %p118;
	selp.u32 	%r172, 1, 0, %p59;
	add.s32 	%r290, %r68, %r172;
	add.s32 	%r289, %r69, %r171;
	add.s32 	%r288, %r288, 4;
	add.s32 	%r287, %r287, 16;
	add.s32 	%r286, %r286, 16;
	setp.eq.s32 	%p60, %r288, 0;
	@%p60 bra 	$L__BB0_24;
	bra.uni 	$L__BB0_22;

}
	// .globl	_Z5twicePfS_i
.visible .entry _Z5twicePfS_i(
	.param .u64 .ptr .align 1 _Z5twicePfS_i_param_0,
	.param .u64 .ptr .align 1 _Z5twicePfS_i_param_1,
	.param .u32 _Z5twicePfS_i_param_2
)
{
	.reg .pred 	%p<2>;
	.reg .b32 	%r<6>;
	.reg .b32 	%f<3>;
	.reg .b64 	%rd<8>;

	ld.param.u64 	%rd1, [_Z5twicePfS_i_param_0];
	ld.param.u64 	%rd2, [_Z5twicePfS_i_param_1];
	ld.param.u32 	%r2, [_Z5twicePfS_i_param_2];
	mov.u32 	%r3, %tid.x;
	mov.u32 	%r4, %ctaid.x;
	shl.b32 	%r5, %r4, 10;
	or.b32  	%r1, %r5, %r3;
	setp.ge.s32 	%p1, %r1, %r2;
	@%p1 bra 	$L__BB1_2;
	cvta.to.global.u64 	%rd3, %rd1;
	cvta.to.global.u64 	%rd4, %rd2;
	mul.wide.u32 	%rd5, %r1, 4;
	add.s64 	%rd6, %rd3, %rd5;
	ld.global.f32 	%f1, [%rd6];
	add.f32 	%f2, %f1, %f1;
	add.s64 	%rd7, %rd4, %rd5;
	st.global.f32 	[%rd7], %f2;
$L__BB1_2:
	ret;

}


// ===== COMPILED SASS (sm_100) =====

	.target	sm_100

	.elftype	@"ET_EXEC"


//--------------------- .note.nv.tkinfo           --------------------------
	.section	.note.nv.tkinfo,"",@"SHT_NOTE"
	.sectionflags	@"SHF_NOTE_NV_TKINFO"
	.tkinfo
        /*0018*/ 	.word	0x00000002
        /*0030*/ 	.string	""
        /*0030*/ 	.string	"ptxas"
        /*0030*/ 	.string	"Cuda compilation tools, release 13.0, V13.0.88"
        /*0030*/ 	.string	"Build cuda_13.0.r13.0/compiler.36424714_0"
        /*0030*/ 	.string	"-arch sm_100 -m 64 "



//--------------------- .note.nv.cuinfo           --------------------------
	.section	.note.nv.cuinfo,"",@"SHT_NOTE"
	.sectionflags	@"SHF_NOTE_NV_CUINFO"
        /*0018*/ 	.short	0x0002
        /*001a*/ 	.short	0x0064
        /*001c*/ 	.short	0x0082
	.zero		2


//--------------------- .nv.info                  --------------------------
	.section	.nv.info,"",@"SHT_CUDA_INFO"
	.align	4


	//----- nvinfo : EIATTR_REGCOUNT
	.align		4
        /*0000*/ 	.byte	0x04, 0x2f
        /*0002*/ 	.short	(.L_1 - .L_0)
	.align		4
.L_0:
        /*0004*/ 	.word	index@(_Z9max_abs_kPfS_Piiii)
        /*0008*/ 	.word	0x0000001d


	//----- nvinfo : EIATTR_FRAME_SIZE
	.align		4
.L_1:
        /*000c*/ 	.byte	0x04, 0x11
        /*000e*/ 	.short	(.L_3 - .L_2)
	.align		4
.L_2:
        /*0010*/ 	.word	index@(_Z9max_abs_kPfS_Piiii)
        /*0014*/ 	.word	0x00000000


	//----- nvinfo : EIATTR_REGCOUNT
	.align		4
.L_3:
        /*0018*/ 	.byte	0x04, 0x2f
        /*001a*/ 	.short	(.L_5 - .L_4)
	.align		4
.L_4:
        /*001c*/ 	.word	index@(_Z5twicePfS_i)
        /*0020*/ 	.word	0x0000000a


	//----- nvinfo : EIATTR_FRAME_SIZE
	.align		4
.L_5:
        /*0024*/ 	.byte	0x04, 0x11
        /*0026*/ 	.short	(.L_7 - .L_6)
	.align		4
.L_6:
        /*0028*/ 	.word	index@(_Z5twicePfS_i)
        /*002c*/ 	.word	0x00000000


	//----- nvinfo : EIATTR_MIN_STACK_SIZE
	.align		4
.L_7:
        /*0030*/ 	.byte	0x04, 0x12
        /*0032*/ 	.short	(.L_9 - .L_8)
	.align		4
.L_8:
        /*0034*/ 	.word	index@(_Z5twicePfS_i)
        /*0038*/ 	.word	0x00000000


	//----- nvinfo : EIATTR_MIN_STACK_SIZE
	.align		4
.L_9:
        /*003c*/ 	.byte	0x04, 0x12
        /*003e*/ 	.short	(.L_11 - .L_10)
	.align		4
.L_10:
        /*0040*/ 	.word	index@(_Z9max_abs_kPfS_Piiii)
        /*0044*/ 	.word	0x00000000
.L_11:


//--------------------- .nv.compat                --------------------------
	.section	.nv.compat,"",@"SHT_CUDA_COMPAT_INFO"
	.align	4
        /*0000*/ 	.byte	0x02, 0x09, 0x00, 0x00, 0x02, 0x02, 0x01, 0x00, 0x02, 0x05, 0x05, 0x00, 0x03, 0x07, 0x01, 0x01
        /*0010*/ 	.byte	0x02, 0x03, 0x00, 0x00, 0x02, 0x06, 0x01, 0x00, 0x04, 0x0b, 0x08, 0x00, 0x09, 0x00, 0x00, 0x00
        /*0020*/ 	.byte	0x00, 0x00, 0x00, 0x00


//--------------------- .nv.info._Z5twicePfS_i    --------------------------
	.section	.nv.info._Z5twicePfS_i,"",@"SHT_CUDA_INFO"
	.sectionflags	@""
	.align	4


	//----- nvinfo : EIATTR_CUDA_API_VERSION
	.align		4
        /*0000*/ 	.byte	0x04, 0x37
        /*0002*/ 	.short	(.L_13 - .L_12)
.L_12:
        /*0004*/ 	.word	0x00000082


	//----- nvinfo : EIATTR_KPARAM_INFO
	.align		4
.L_13:
        /*0008*/ 	.byte	0x04, 0x17
        /*000a*/ 	.short	(.L_15 - .L_14)
.L_14:
        /*000c*/ 	.word	0x00000000
        /*0010*/ 	.short	0x0002
        /*0012*/ 	.short	0x0010
        /*0014*/ 	.byte	0x00, 0xf0, 0x11, 0x00


	//----- nvinfo : EIATTR_KPARAM_INFO
	.align		4
.L_15:
        /*0018*/ 	.byte	0x04, 0x17
        /*001a*/ 	.short	(.L_17 - .L_16)
.L_16:
        /*001c*/ 	.word	0x00000000
        /*0020*/ 	.short	0x0001
        /*0022*/ 	.short	0x0008
        /*0024*/ 	.byte	0x00, 0xf5, 0x21, 0x00


	//----- nvinfo : EIATTR_KPARAM_INFO
	.align		4
.L_17:
        /*0028*/ 	.byte	0x04, 0x17
        /*002a*/ 	.short	(.L_19 - .L_18)
.L_18:
        /*002c*/ 	.word	0x00000000
        /*0030*/ 	.short	0x0000
        /*0032*/ 	.short	0x0000
        /*0034*/ 	.byte	0x00, 0xf5, 0x21, 0x00


	//----- nvinfo : EIATTR_SPARSE_MMA_MASK
	.align		4
.L_19:
        /*0038*/ 	.byte	0x03, 0x50
        /*003a*/ 	.short	0x0000


	//----- nvinfo : EIATTR_MAXREG_COUNT
	.align		4
        /*003c*/ 	.byte	0x03, 0x1b
        /*003e*/ 	.short	0x00ff


	//----- nvinfo : EIATTR_MERCURY_ISA_VERSION
	.align		4
        /*0040*/ 	.byte	0x03, 0x5f
        /*0042*/ 	.short	0x0101


	//----- nvinfo : EIATTR_VRC_CTA_INIT_COUNT
	.align		4
        /*0044*/ 	.byte	0x02, 0x4a
	.zero		1
	.zero		1


	//----- nvinfo : EIATTR_EXIT_INSTR_OFFSETS
	.align		4
        /*0048*/ 	.byte	0x04, 0x1c
        /*004a*/ 	.short	(.L_21 - .L_20)


	//   ....[0]....
.L_20:
        /*004c*/ 	.word	0x00000070


	//   ....[1]....
        /*0050*/ 	.word	0x00000100


	//----- nvinfo : EIATTR_CBANK_PARAM_SIZE
	.align		4
.L_21:
        /*0054*/ 	.byte	0x03, 0x19
        /*0056*/ 	.short	0x0014


	//----- nvinfo : EIATTR_PARAM_CBANK
	.align		4
        /*0058*/ 	.byte	0x04, 0x0a
        /*005a*/ 	.short	(.L_23 - .L_22)
	.align		4
.L_22:
        /*005c*/ 	.word	index@(.nv.constant0._Z5twicePfS_i)
        /*0060*/ 	.short	0x0380
        /*0062*/ 	.short	0x0014


	//----- nvinfo : EIATTR_SW_WAR
	.align		4
.L_23:
        /*0064*/ 	.byte	0x04, 0x36
        /*0066*/ 	.short	(.L_25 - .L_24)
.L_24:
        /*0068*/ 	.word	0x00000008
.L_25:


//--------------------- .nv.info._Z9max_abs_kPfS_Piiii --------------------------
	.section	.nv.info._Z9max_abs_kPfS_Piiii,"",@"SHT_CUDA_INFO"
	.sectionflags	@""
	.align	4


	//----- nvinfo : EIATTR_CUDA_API_VERSION
	.align		4
        /*0000*/ 	.byte	0x04, 0x37
        /*0002*/ 	.short	(.L_27 - .L_26)
.L_26:
        /*0004*/ 	.word	0x00000082


	//----- nvinfo : EIATTR_KPARAM_INFO
	.align		4
.L_27:
        /*0008*/ 	.byte	0x04, 0x17
        /*000a*/ 	.short	(.L_29 - .L_28)
.L_28:
        /*000c*/ 	.word	0x00000000
        /*0010*/ 	.short	0x0005
        /*0012*/ 	.short	0x0020
        /*0014*/ 	.byte	0x00, 0xf0, 0x11, 0x00


	//----- nvinfo : EIATTR_KPARAM_INFO
	.align		4
.L_29:
        /*0018*/ 	.byte	0x04, 0x17
        /*001a*/ 	.short	(.L_31 - .L_30)
.L_30:
        /*001c*/ 	.word	0x00000000
        /*0020*/ 	.short	0x0004
        /*0022*/ 	.short	0x001c
        /*0024*/ 	.byte	0x00, 0xf0, 0x11, 0x00


	//----- nvinfo : EIATTR_KPARAM_INFO
	.align		4
.L_31:
        /*0028*/ 	.byte	0x04, 0x17
        /*002a*/ 	.short	(.L_33 - .L_32)
.L_32:
        /*002c*/ 	.word	0x00000000
        /*0030*/ 	.short	0x0003
        /*0032*/ 	.short	0x0018
        /*0034*/ 	.byte	0x00, 0xf0, 0x11, 0x00


	//----- nvinfo : EIATTR_KPARAM_INFO
	.align		4
.L_33:
        /*0038*/ 	.byte	0x04, 0x17
        /*003a*/ 	.short	(.L_35 - .L_34)
.L_34:
        /*003c*/ 	.word	0x00000000
        /*0040*/ 	.short	0x0002
        /*0042*/ 	.short	0x0010
        /*0044*/ 	.byte	0x00, 0xf5, 0x21, 0x00


	//----- nvinfo : EIATTR_KPARAM_INFO
	.align		4
.L_35:
        /*0048*/ 	.byte	0x04, 0x17
        /*004a*/ 	.short	(.L_37 - .L_36)
.L_36:
        /*004c*/ 	.word	0x00000000
        /*0050*/ 	.short	0x0001
        /*0052*/ 	.short	0x0008
        /*0054*/ 	.byte	0x00, 0xf5, 0x21, 0x00


	//----- nvinfo : EIATTR_KPARAM_INFO
	.align		4
.L_37:
        /*0058*/ 	.byte	0x04, 0x17
        /*005a*/ 	.short	(.L_39 - .L_38)
.L_38:
        /*005c*/ 	.word	0x00000000
        /*0060*/ 	.short	0x0000
        /*0062*/ 	.short	0x0000
        /*0064*/ 	.byte	0x00, 0xf5, 0x21, 0x00


	//----- nvinfo : EIATTR_SPARSE_MMA_MASK
	.align		4
.L_39:
        /*0068*/ 	.byte	0x03, 0x50
        /*006a*/ 	.short	0x0000


	//----- nvinfo : EIATTR_MAXREG_COUNT
	.align		4
        /*006c*/ 	.byte	0x03, 0x1b
        /*006e*/ 	.short	0x00ff


	//----- nvinfo : EIATTR_NUM_BARRIERS
	.align		4
        /*0070*/ 	.byte	0x02, 0x4c
        /*0072*/ 	.byte	0x01
	.zero		1


	//----- nvinfo : EIATTR_MERCURY_ISA_VERSION
	.align		4
        /*0074*/ 	.byte	0x03, 0x5f
        /*0076*/ 	.short	0x0101


	//----- nvinfo : EIATTR_VRC_CTA_INIT_COUNT
	.align		4
        /*0078*/ 	.byte	0x02, 0x4a
	.zero		1
	.zero		1


	//----- nvinfo : EIATTR_EXIT_INSTR_OFFSETS
	.align		4
        /*007c*/ 	.byte	0x04, 0x1c
        /*007e*/ 	.short	(.L_41 - .L_40)


	//   ....[0]....
.L_40:
        /*0080*/ 	.word	0x00001a40


	//   ....[1]....
        /*0084*/ 	.word	0x000020b0


	//----- nvinfo : EIATTR_CRS_STACK_SIZE
	.align		4
.L_41:
        /*0088*/ 	.byte	0x04, 0x1e
        /*008a*/ 	.short	(.L_43 - .L_42)
.L_42:
        /*008c*/ 	.word	0x00000000


	//----- nvinfo : EIATTR_CBANK_PARAM_SIZE
	.align		4
.L_43:
        /*0090*/ 	.byte	0x03, 0x19
        /*0092*/ 	.short	0x0024


	//----- nvinfo : EIATTR_PARAM_CBANK
	.align		4
        /*0094*/ 	.byte	0x04, 0x0a
        /*0096*/ 	.short	(.L_45 - .L_44)
	.align		4
.L_44:
        /*0098*/ 	.word	index@(.nv.constant0._Z9max_abs_kPfS_Piiii)
        /*009c*/ 	.short	0x0380
        /*009e*/ 	.short	0x0024


	//----- nvinfo : EIATTR_SW_WAR
	.align		4
.L_45:
        /*00a0*/ 	.byte	0x04, 0x36
        /*00a2*/ 	.short	(.L_47 - .L_46)
.L_46:
        /*00a4*/ 	.word	0x00000008
.L_47:


//--------------------- .nv.callgraph             --------------------------
	.section	.nv.callgraph,"",@"SHT_CUDA_CALLGRAPH"
	.align	4
	.sectionentsize	8
	.align		4
        /*0000*/ 	.word	0x00000000
	.align		4
        /*0004*/ 	.word	0xffffffff
	.align		4
        /*0008*/ 	.word	0x00000000
	.align		4
        /*000c*/ 	.word	0xfffffffe
	.align		4
        /*0010*/ 	.word	0x00000000
	.align		4
        /*0014*/ 	.word	0xfffffffd
	.align		4
        /*0018*/ 	.word	0x00000000
	.align		4
        /*001c*/ 	.word	0xfffffffc


//--------------------- .text._Z5twicePfS_i       --------------------------
	.section	.text._Z5twicePfS_i,"ax",@progbits
	.align	128
        .global         _Z5twicePfS_i
        .type           _Z5twicePfS_i,@function
        .size           _Z5twicePfS_i,(.L_x_27 - _Z5twicePfS_i)
        .other          _Z5twicePfS_i,@"STO_CUDA_ENTRY STV_DEFAULT"
_Z5twicePfS_i:
.text._Z5twicePfS_i:
[----:B------:R-:W-:Y:S01]  /*0000*/  LDC R1, c[0x0][0x37c] ;  /* 0x0000df00ff017b82 */ /* 0x000fe20000000800 */
[----:B------:R-:W0:Y:S07]  /*0010*/  S2R R7, SR_TID.X ;  /* 0x0000000000077919 */ /* 0x000e2e0000002100 */
[----:B------:R-:W1:Y:S01]  /*0020*/  S2UR UR4, SR_CTAID.X ;  /* 0x00000000000479c3 */ /* 0x000e620000002500 */
[----:B------:R-:W2:Y:S01]  /*0030*/  LDCU UR5, c[0x0][0x390] ;  /* 0x00007200ff0577ac */ /* 0x000ea20008000800 */
[----:B-1----:R-:W-:-:S06]  /*0040*/  USHF.L.U32 UR4, UR4, 0xa, URZ ;  /* 0x0000000a04047899 */ /* 0x002fcc00080006ff */
[----:B0-----:R-:W-:-:S04]  /*0050*/  LOP3.LUT R7, R7, UR4, RZ, 0xfc, !PT ;  /* 0x0000000407077c12 */ /* 0x001fc8000f8efcff */
[----:B--2---:R-:W-:-:S13]  /*0060*/  ISETP.GE.AND P0, PT, R7, UR5, PT ;  /* 0x0000000507007c0c */ /* 0x004fda000bf06270 */
[----:B------:R-:W-:Y:S05]  /*0070*/  @P0 EXIT ;  /* 0x000000000000094d */ /* 0x000fea0003800000 */
[----:B------:R-:W0:Y:S01]  /*0080*/  LDC.64 R2, c[0x0][0x380] ;  /* 0x0000e000ff027b82 */ /* 0x000e220000000a00 */
[----:B------:R-:W1:Y:S07]  /*0090*/  LDCU.64 UR4, c[0x0][0x358] ;  /* 0x00006b00ff0477ac */ /* 0x000e6e0008000a00 */
[----:B------:R-:W2:Y:S01]  /*00a0*/  LDC.64 R4, c[0x0][0x388] ;  /* 0x0000e200ff047b82 */ /* 0x000ea20000000a00 */
[----:B0-----:R-:W-:-:S06]  /*00b0*/  IMAD.WIDE.U32 R2, R7, 0x4, R2 ;  /* 0x0000000407027825 */ /* 0x001fcc00078e0002 */
[----:B-1----:R-:W3:Y:S01]  /*00c0*/  LDG.E R2, desc[UR4][R2.64] ;  /* 0x0000000402027981 */ /* 0x002ee2000c1e1900 */
[----:B--2---:R-:W-:-:S04]  /*00d0*/  IMAD.WIDE.U32 R4, R7, 0x4, R4 ;  /* 0x0000000407047825 */ /* 0x004fc800078e0004 */
[----:B---3--:R-:W-:-:S05]  /*00e0*/  FADD R7, R2, R2 ;  /* 0x0000000202077221 */ /* 0x008fca0000000000 */
[----:B------:R-:W-:Y:S01]  /*00f0*/  STG.E desc[UR4][R4.64], R7 ;  /* 0x0000000704007986 */ /* 0x000fe2000c101904 */
[----:B------:R-:W-:Y:S05]  /*0100*/  EXIT ;  /* 0x000000000000794d */ /* 0x000fea0003800000 */
.L_x_0:
[----:B------:R-:W-:-:S00]  /*0110*/  BRA `(.L_x_0) ;  /* 0xfffffffc00fc7947 */ /* 0x000fc0000383ffff */
[----:B------:R-:W-:-:S00]  /*0120*/  NOP ;  /* 0x0000000000007918 */ /* 0x000fc00000000000 */
        /* <DEDUP_REMOVED lines=13> */
.L_x_27:


//--------------------- .text._Z9max_abs_kPfS_Piiii --------------------------
	.section	.text._Z9max_abs_kPfS_Piiii,"ax",@progbits
	.align	128
        .global         _Z9max_abs_kPfS_Piiii
        .type           _Z9max_abs_kPfS_Piiii,@function
        .size           _Z9max_abs_kPfS_Piiii,(.L_x_28 - _Z9max_abs_kPfS_Piiii)
        .other          _Z9max_abs_kPfS_Piiii,@"STO_CUDA_ENTRY STV_DEFAULT"
_Z9max_abs_kPfS_Piiii:
.text._Z9max_abs_kPfS_Piiii:
[----:B------:R-:W-:Y:S01]  /*0000*/  LDC R1, c[0x0][0x37c] ;  /* 0x0000df00ff017b82 */ /* 0x000fe20000000800 */
[----:B------:R-:W0:Y:S07]  /*0010*/  S2R R2, SR_TID.X ;  /* 0x0000000000027919 */ /* 0x000e2e0000002100 */
[----:B------:R-:W1:Y:S01]  /*0020*/  S2UR UR7, SR_CTAID.X ;  /* 0x00000000000779c3 */ /* 0x000e620000002500 */
[----:B------:R-:W2:Y:S01]  /*0030*/  LDCU UR6, c[0x0][0x39c] ;  /* 0x00007380ff0677ac */ /* 0x000ea20008000800 */
[----:B------:R-:W-:Y:S01]  /*0040*/  BSSY.RECONVERGENT B0, `(.L_x_1) ;  /* 0x0000019000007945 */ /* 0x000fe20003800200 */
[----:B------:R-:W3:Y:S05]  /*0050*/  LDCU.64 UR8, c[0x0][0x358] ;  /* 0x00006b00ff0877ac */ /* 0x000eea0008000a00 */
[----:B------:R-:W4:Y:S08]  /*0060*/  S2UR UR5, SR_CgaCtaId ;  /* 0x00000000000579c3 */ /* 0x000f300000008800 */
[----:B------:R-:W5:Y:S01]  /*0070*/  LDC R7, c[0x0][0x3a0] ;  /* 0x0000e800ff077b82 */ /* 0x000f620000000800 */
[----:B-1----:R-:W-:-:S06]  /*0080*/  USHF.L.U32 UR4, UR7, 0xa, URZ ;  /* 0x0000000a07047899 */ /* 0x002fcc00080006ff */
[C---:B0-----:R-:W-:Y:S01]  /*0090*/  LOP3.LUT R11, R2.reuse, UR4, RZ, 0xfc, !PT ;  /* 0x00000004020b7c12 */ /* 0x041fe2000f8efcff */
[----:B------:R-:W-:Y:S02]  /*00a0*/  UMOV UR4, 0x400 ;  /* 0x0000040000047882 */ /* 0x000fe40000000000 */
[----:B----4-:R-:W-:Y:S01]  /*00b0*/  ULEA UR4, UR5, UR4, 0x18 ;  /* 0x0000000405047291 */ /* 0x010fe2000f8ec0ff */
[----:B--2---:R-:W-:Y:S01]  /*00c0*/  ISETP.GE.U32.AND P0, PT, R11, UR6, PT ;  /* 0x000000060b007c0c */ /* 0x004fe2000bf06070 */
[----:B-----5:R-:W-:-:S05]  /*00d0*/  IMAD R2, R2, R7, RZ ;  /* 0x0000000702027224 */ /* 0x020fca00078e02ff */
[----:B------:R-:W-:-:S07]  /*00e0*/  LEA R2, R2, UR4, 0x2 ;  /* 0x0000000402027c11 */ /* 0x000fce000f8e10ff */
[----:B------:R-:W0:Y:S01]  /*00f0*/  @P0 LDC R11, c[0x0][0x39c] ;  /* 0x0000e700ff0b0b82 */ /* 0x000e220000000800 */
[----:B------:R1:W-:Y:S01]  /*0100*/  @P0 STS [R2], RZ ;  /* 0x000000ff02000388 */ /* 0x0003e20000000800 */
[----:B------:R-:W-:Y:S01]  /*0110*/  IMAD R3, R7, 0x1000, R2 ;  /* 0x0000100007037824 */ /* 0x000fe200078e0202 */
[----:B---3--:R-:W-:Y:S06]  /*0120*/  @P0 BRA `(.L_x_2) ;  /* 0x0000000000280947 */ /* 0x008fec0003800000 */
[----:B------:R-:W0:Y:S01]  /*0130*/  LDC.64 R4, c[0x0][0x380] ;  /* 0x0000e000ff047b82 */ /* 0x000e220000000a00 */
[----:B------:R-:W2:Y:S07]  /*0140*/  LDCU UR4, c[0x0][0x398] ;  /* 0x00007300ff0477ac */ /* 0x000eae0008000800 */
[----:B------:R-:W3:Y:S01]  /*0150*/  LDC.64 R8, c[0x0][0x390] ;  /* 0x0000e400ff087b82 */ /* 0x000ee20000000a00 */
[----:B0-----:R-:W-:-:S06]  /*0160*/  IMAD.WIDE.U32 R4, R11, 0x4, R4 ;  /* 0x000000040b047825 */ /* 0x001fcc00078e0004 */
[----:B------:R-:W4:Y:S01]  /*0170*/  LDG.E R5, desc[UR8][R4.64] ;  /* 0x0000000804057981 */ /* 0x000f22000c1e1900 */
[----:B--2---:R-:W-:Y:S01]  /*0180*/  ISETP.NE.AND P0, PT, RZ, UR4, PT ;  /* 0x00000004ff007c0c */ /* 0x004fe2000bf05270 */
[----:B---3--:R-:W-:-:S12]  /*0190*/  IMAD.WIDE.U32 R8, R11, 0x4, R8 ;  /* 0x000000040b087825 */ /* 0x008fd800078e0008 */
[----:B------:R2:W-:Y:S04]  /*01a0*/  @P0 STG.E desc[UR8][R8.64], R11 ;  /* 0x0000000b08000986 */ /* 0x0005e8000c101908 */
[----:B------:R2:W5:Y:S04]  /*01b0*/  @!P0 LDG.E R11, desc[UR8][R8.64] ;  /* 0x00000008080b8981 */ /* 0x000568000c1e1900 */
[----:B----4-:R2:W-:Y:S02]  /*01c0*/  STS [R2], R5 ;  /* 0x0000000502007388 */ /* 0x0105e40000000800 */
.L_x_2:
[----:B------:R-:W-:Y:S05]  /*01d0*/  BSYNC.RECONVERGENT B0 ;  /* 0x0000000000007941 */ /* 0x000fea0003800200 */
.L_x_1:
[----:B0----5:R-:W-:Y:S02]  /*01e0*/  I2FP.F32.S32 R0, R11 ;  /* 0x0000000b00007245 */ /* 0x021fe40000201400 */
[----:B------:R-:W-:-:S03]  /*01f0*/  ISETP.GE.AND P0, PT, R7, 0x2, PT ;  /* 0x000000020700780c */ /* 0x000fc60003f06270 */
[----:B------:R0:W-:Y:S10]  /*0200*/  STS [R3], R0 ;  /* 0x0000000003007388 */ /* 0x0001f40000000800 */
[----:B------:R-:W-:Y:S05]  /*0210*/  @!P0 BRA `(.L_x_3) ;  /* 0x0000000400048947 */ /* 0x000fea0003800000 */
[C---:B0-----:R-:W-:Y:S02]  /*0220*/  VIADD R0, R7.reuse, 0xfffffffe ;  /* 0xfffffffe07007836 */ /* 0x041fe40000000000 */
[----:B------:R-:W-:Y:S02]  /*0230*/  VIADD R4, R7, 0xffffffff ;  /* 0xffffffff07047836 */ /* 0x000fe40000000000 */
[----:B--2---:R-:W-:Y:S01]  /*0240*/  IMAD.MOV.U32 R5, RZ, RZ, 0x1 ;  /* 0x00000001ff057424 */ /* 0x004fe200078e00ff */
[----:B------:R-:W-:Y:S02]  /*0250*/  ISETP.GE.U32.AND P0, PT, R0, 0x7, PT ;  /* 0x000000070000780c */ /* 0x000fe40003f06070 */
[----:B------:R-:W-:Y:S02]  /*0260*/  I2FP.F32.S32 R0, UR6 ;  /* 0x0000000600007c45 */ /* 0x000fe40008201400 */
[----:B------:R-:W-:-:S09]  /*0270*/  LOP3.LUT R11, R4, 0x7, RZ, 0xc0, !PT ;  /* 0x00000007040b7812 */ /* 0x000fd200078ec0ff */
[----:B------:R-:W-:Y:S05]  /*0280*/  @!P0 BRA `(.L_x_4) ;  /* 0x0000000000648947 */ /* 0x000fea0003800000 */
[----:B------:R-:W-:Y:S01]  /*0290*/  LOP3.LUT R5, R4, 0xfffffff8, RZ, 0xc0, !PT ;  /* 0xfffffff804057812 */ /* 0x000fe200078ec0ff */
[----:B------:R-:W-:-:S07]  /*02a0*/  IMAD.MOV.U32 R6, RZ, RZ, 0x1 ;  /* 0x00000001ff067424 */ /* 0x000fce00078e00ff */
.L_x_5:
[C---:B0-----:R-:W-:Y:S02]  /*02b0*/  IMAD R8, R6.reuse, 0x4, R2 ;  /* 0x0000000406087824 */ /* 0x041fe400078e0202 */
[C---:B------:R-:W-:Y:S02]  /*02c0*/  IMAD R9, R6.reuse, 0x4, R3 ;  /* 0x0000000406097824 */ /* 0x040fe400078e0203 */
[C---:B------:R-:W-:Y:S01]  /*02d0*/  VIADD R10, R6.reuse, 0x7 ;  /* 0x00000007060a7836 */ /* 0x040fe20000000000 */
[----:B------:R0:W-:Y:S01]  /*02e0*/  STS [R8], RZ ;  /* 0x000000ff08007388 */ /* 0x0001e20000000800 */
[----:B------:R-:W-:-:S03]  /*02f0*/  IADD3 R6, PT, PT, R6, 0x8, RZ ;  /* 0x0000000806067810 */ /* 0x000fc60007ffe0ff */
[----:B------:R0:W-:Y:S01]  /*0300*/  STS [R9], R0 ;  /* 0x0000000009007388 */ /* 0x0001e20000000800 */
[----:B------:R-:W-:-:S03]  /*0310*/  ISETP.NE.AND P0, PT, R10, R5, PT ;  /* 0x000000050a00720c */ /* 0x000fc60003f05270 */
[----:B------:R0:W-:Y:S04]  /*0320*/  STS [R8+0x4], RZ ;  /* 0x000004ff08007388 */ /* 0x0001e80000000800 */
[----:B------:R0:W-:Y:S04]  /*0330*/  STS [R9+0x4], R0 ;  /* 0x0000040009007388 */ /* 0x0001e80000000800 */
        /* <DEDUP_REMOVED lines=11> */
[----:B------:R0:W-:Y:S01]  /*03f0*/  STS [R9+0x1c], R0 ;  /* 0x00001c0009007388 */ /* 0x0001e20000000800 */
[----:B------:R-:W-:Y:S05]  /*0400*/  @P0 BRA `(.L_x_5) ;  /* 0xfffffffc00a80947 */ /* 0x000fea000383ffff */
[----:B------:R-:W-:-:S07]  /*0410*/  IMAD.MOV.U32 R5, RZ, RZ, R6 ;  /* 0x000000ffff057224 */ /* 0x000fce00078e0006 */
.L_x_4:
[----:B------:R-:W-:-:S13]  /*0420*/  ISETP.NE.AND P0, PT, R11, RZ, PT ;  /* 0x000000ff0b00720c */ /* 0x000fda0003f05270 */
[----:B------:R-:W-:Y:S05]  /*0430*/  @!P0 BRA `(.L_x_3) ;  /* 0x00000000007c8947 */ /* 0x000fea0003800000 */
[----:B------:R-:W-:Y:S02]  /*0440*/  ISETP.GE.U32.AND P0, PT, R11, 0x4, PT ;  /* 0x000000040b00780c */ /* 0x000fe40003f06070 */
[----:B0-----:R-:W-:-:S04]  /*0450*/  LOP3.LUT R8, R4, 0x3, RZ, 0xc0, !PT ;  /* 0x0000000304087812 */ /* 0x001fc800078ec0ff */
[----:B------:R-:W-:-:S07]  /*0460*/  ISETP.NE.AND P1, PT, R8, RZ, PT ;  /* 0x000000ff0800720c */ /* 0x000fce0003f25270 */
[----:B------:R-:W-:Y:S06]  /*0470*/  @!P0 BRA `(.L_x_6) ;  /* 0x00000000002c8947 */ /* 0x000fec0003800000 */
[C---:B------:R-:W-:Y:S02]  /*0480*/  IMAD R6, R5.reuse, 0x4, R2 ;  /* 0x0000000405067824 */ /* 0x040fe400078e0202 */
[C---:B------:R-:W-:Y:S02]  /*0490*/  IMAD R9, R5.reuse, 0x4, R3 ;  /* 0x0000000405097824 */ /* 0x040fe400078e0203 */
[----:B------:R-:W-:Y:S01]  /*04a0*/  VIADD R5, R5, 0x4 ;  /* 0x0000000405057836 */ /* 0x000fe20000000000 */
[----:B------:R0:W-:Y:S04]  /*04b0*/  STS [R6], RZ ;  /* 0x000000ff06007388 */ /* 0x0001e80000000800 */
[----:B------:R0:W-:Y:S04]  /*04c0*/  STS [R9], R0 ;  /* 0x0000000009007388 */ /* 0x0001e80000000800 */
[----:B------:R0:W-:Y:S04]  /*04d0*/  STS [R6+0x4], RZ ;  /* 0x000004ff06007388 */ /* 0x0001e80000000800 */
[----:B------:R0:W-:Y:S04]  /*04e0*/  STS [R9+0x4], R0 ;  /* 0x0000040009007388 */ /* 0x0001e80000000800 */
[----:B------:R0:W-:Y:S04]  /*04f0*/  STS [R6+0x8], RZ ;  /* 0x000008ff06007388 */ /* 0x0001e80000000800 */
[----:B------:R0:W-:Y:S04]  /*0500*/  STS [R9+0x8], R0 ;  /* 0x0000080009007388 */ /* 0x0001e80000000800 */
[----:B------:R0:W-:Y:S04]  /*0510*/  STS [R6+0xc], RZ ;  /* 0x00000cff06007388 */ /* 0x0001e80000000800 */
[----:B------:R0:W-:Y:S02]  /*0520*/  STS [R9+0xc], R0 ;  /* 0x00000c0009007388 */ /* 0x0001e40000000800 */
.L_x_6:
[----:B------:R-:W-:Y:S05]  /*0530*/  @!P1 BRA `(.L_x_3) ;  /* 0x00000000003c9947 */ /* 0x000fea0003800000 */
[----:B------:R-:W-:Y:S02]  /*0540*/  ISETP.NE.AND P0, PT, R8, 0x1, PT ;  /* 0x000000010800780c */ /* 0x000fe40003f05270 */
[----:B------:R-:W-:-:S04]  /*0550*/  LOP3.LUT R4, R4, 0x1, RZ, 0xc0, !PT ;  /* 0x0000000104047812 */ /* 0x000fc800078ec0ff */
[----:B------:R-:W-:-:S07]  /*0560*/  ISETP.NE.U32.AND P1, PT, R4, 0x1, PT ;  /* 0x000000010400780c */ /* 0x000fce0003f25070 */
[----:B------:R-:W-:Y:S06]  /*0570*/  @!P0 BRA `(.L_x_7) ;  /* 0x00000000001c8947 */ /* 0x000fec0003800000 */
[C---:B------:R-:W-:Y:S02]  /*0580*/  IMAD R4, R5.reuse, 0x4, R2 ;  /* 0x0000000405047824 */ /* 0x040fe400078e0202 */
[C---:B0-----:R-:W-:Y:S02]  /*0590*/  IMAD R9, R5.reuse, 0x4, R3 ;  /* 0x0000000405097824 */ /* 0x041fe400078e0203 */
[----:B------:R-:W-:Y:S01]  /*05a0*/  VIADD R5, R5, 0x2 ;  /* 0x0000000205057836 */ /* 0x000fe20000000000 */
[----:B------:R2:W-:Y:S04]  /*05b0*/  STS [R4], RZ ;  /* 0x000000ff04007388 */ /* 0x0005e80000000800 */
[----:B------:R2:W-:Y:S04]  /*05c0*/  STS [R9], R0 ;  /* 0x0000000009007388 */ /* 0x0005e80000000800 */
[----:B------:R2:W-:Y:S04]  /*05d0*/  STS [R4+0x4], RZ ;  /* 0x000004ff04007388 */ /* 0x0005e80000000800 */
[----:B------:R2:W-:Y:S02]  /*05e0*/  STS [R9+0x4], R0 ;  /* 0x0000040009007388 */ /* 0x0005e40000000800 */
.L_x_7:
[C---:B--2---:R-:W-:Y:S01]  /*05f0*/  @!P1 IMAD R4, R5.reuse, 0x4, R2 ;  /* 0x0000000405049824 */ /* 0x044fe200078e0202 */
[----:B------:R-:W-:-:S04]  /*0600*/  @!P1 LEA R5, R5, R3, 0x2 ;  /* 0x0000000305059211 */ /* 0x000fc800078e10ff */
[----:B------:R3:W-:Y:S04]  /*0610*/  @!P1 STS [R4], RZ ;  /* 0x000000ff04009388 */ /* 0x0007e80000000800 */
[----:B------:R3:W-:Y:S02]  /*0620*/  @!P1 STS [R5], R0 ;  /* 0x0000000005009388 */ /* 0x0007e40000000800 */
.L_x_3:
[----:B------:R-:W-:Y:S01]  /*0630*/  BAR.SYNC.DEFER_BLOCKING 0x0 ;  /* 0x0000000000007b1d */ /* 0x000fe20000010000 */
[C---:B---3--:R-:W-:Y:S01]  /*0640*/  IMAD R4, R7.reuse, 0x2000, R2 ;  /* 0x0000200007047824 */ /* 0x048fe200078e0202 */
[C---:B------:R-:W-:Y:S02]  /*0650*/  LOP3.LUT R13, R7.reuse, 0x3, RZ, 0xc0, !PT ;  /* 0x00000003070d7812 */ /* 0x040fe400078ec0ff */
[C---:B------:R-:W-:Y:S01]  /*0660*/  LOP3.LUT R14, R7.reuse, 0x7, RZ, 0xc0, !PT ;  /* 0x00000007070e7812 */ /* 0x040fe200078ec0ff */
[C---:B0-----:R-:W-:Y:S01]  /*0670*/  IMAD R6, R7.reuse, 0x1000, R4 ;  /* 0x0000100007067824 */ /* 0x041fe200078e0204 */
[----:B------:R-:W-:Y:S01]  /*0680*/  LOP3.LUT R15, R7, 0x1, RZ, 0xc0, !PT ;  /* 0x00000001070f7812 */ /* 0x000fe200078ec0ff */
[----:B------:R-:W-:Y:S01]  /*0690*/  UMOV UR4, 0x200 ;  /* 0x0000020000047882 */ /* 0x000fe20000000000 */
[----:B--2---:R-:W-:-:S07]  /*06a0*/  I2FP.F32.S32 R5, UR6 ;  /* 0x0000000600057c45 */ /* 0x004fce0008201400 */
.L_x_19:
[----:B0-----:R-:W0:Y:S01]  /*06b0*/  S2R R10, SR_TID.X ;  /* 0x00000000000a7919 */ /* 0x001e220000002100 */
[----:B--2---:R-:W2:Y:S01]  /*06c0*/  LDCU UR5, c[0x0][0x3a0] ;  /* 0x00007400ff0577ac */ /* 0x004ea20008000800 */
[----:B------:R-:W-:Y:S01]  /*06d0*/  BSSY.RECONVERGENT B0, `(.L_x_8) ;  /* 0x000012f000007945 */ /* 0x000fe20003800200 */
[----:B--2---:R-:W-:-:S05]  /*06e0*/  IMAD.U32 R0, RZ, RZ, UR5 ;  /* 0x00000005ff007e24 */ /* 0x004fca000f8e00ff */
[----:B------:R-:W-:-:S04]  /*06f0*/  ISETP.GE.AND P0, PT, R0, 0x1, PT ;  /* 0x000000010000780c */ /* 0x000fc80003f06270 */
[----:B0-----:R-:W-:-:S13]  /*0700*/  ISETP.GE.U32.OR P0, PT, R10, UR4, !P0 ;  /* 0x000000040a007c0c */ /* 0x001fda000c706470 */
[----:B---34-:R-:W-:Y:S05]  /*0710*/  @P0 BRA `(.L_x_9) ;  /* 0x0000001000a80947 */ /* 0x018fea0003800000 */
[----:B------:R-:W-:Y:S02]  /*0720*/  ISETP.GE.U32.AND P0, PT, R0, 0x4, PT ;  /* 0x000000040000780c */ /* 0x000fe40003f06070 */
[----:B------:R-:W-:Y:S01]  /*0730*/  CS2R R8, SRZ ;  /* 0x0000000000087805 */ /* 0x000fe2000001ff00 */
[----:B------:R-:W-:-:S10]  /*0740*/  IMAD.MOV.U32 R7, RZ, RZ, RZ ;  /* 0x000000ffff077224 */ /* 0x000fd400078e00ff */
[----:B------:R-:W-:Y:S05]  /*0750*/  @!P0 BRA `(.L_x_10) ;  /* 0x0000000400d48947 */ /* 0x000fea0003800000 */
[----:B------:R-:W0:Y:S01]  /*0760*/  S2UR UR6, SR_CgaCtaId ;  /* 0x00000000000679c3 */ /* 0x000e220000008800 */
[----:B------:R-:W-:Y:S01]  /*0770*/  IMAD.SHL.U32 R7, R10, 0x4, RZ ;  /* 0x000000040a077824 */ /* 0x000fe200078e00ff */
[----:B------:R-:W-:Y:S01]  /*0780*/  UMOV UR5, 0x400 ;  /* 0x0000040000057882 */ /* 0x000fe20000000000 */
[----:B------:R-:W-:Y:S01]  /*0790*/  LOP3.LUT R8, R0, 0x7ffffffc, RZ, 0xc0, !PT ;  /* 0x7ffffffc00087812 */ /* 0x000fe200078ec0ff */
[----:B------:R-:W2:Y:S02]  /*07a0*/  LDCU UR10, c[0x0][0x3a0] ;  /* 0x00007400ff0a77ac */ /* 0x000ea40008000800 */
[C---:B------:R-:W-:Y:S02]  /*07b0*/  LOP3.LUT R9, R7.reuse, 0x2000, RZ, 0xfc, !PT ;  /* 0x0000200007097812 */ /* 0x040fe400078efcff */
[----:B------:R-:W-:Y:S01]  /*07c0*/  LOP3.LUT R7, R7, 0x3000, RZ, 0xfc, !PT ;  /* 0x0000300007077812 */ /* 0x000fe200078efcff */
[----:B------:R-:W-:Y:S01]  /*07d0*/  IMAD.MOV R10, RZ, RZ, -R8 ;  /* 0x000000ffff0a7224 */ /* 0x000fe200078e0a08 */
[----:B0-----:R-:W-:-:S06]  /*07e0*/  ULEA UR5, UR6, UR5, 0x18 ;  /* 0x0000000506057291 */ /* 0x001fcc000f8ec0ff */
[-C--:B------:R-:W-:Y:S02]  /*07f0*/  IMAD R11, R9, R0.reuse, UR5 ;  /* 0x00000005090b7e24 */ /* 0x080fe4000f8e0200 */
[----:B------:R-:W-:Y:S02]  /*0800*/  IMAD R0, R7, R0, UR5 ;  /* 0x0000000507007e24 */ /* 0x000fe4000f8e0200 */
[----:B------:R-:W-:Y:S01]  /*0810*/  IMAD.MOV.U32 R9, RZ, RZ, RZ ;  /* 0x000000ffff097224 */ /* 0x000fe200078e00ff */
[----:B------:R-:W-:Y:S01]  /*0820*/  IADD3 R11, PT, PT, R11, 0x8, RZ ;  /* 0x000000080b0b7810 */ /* 0x000fe20007ffe0ff */
[----:B------:R-:W-:Y:S02]  /*0830*/  IMAD.MOV.U32 R7, RZ, RZ, RZ ;  /* 0x000000ffff077224 */ /* 0x000fe400078e00ff */
[----:B--2---:R-:W-:-:S07]  /*0840*/  VIADD R12, R0, 0x8 ;  /* 0x00000008000c7836 */ /* 0x004fce0000000000 */
.L_x_11:
[----:B------:R-:W-:Y:S02]  /*0850*/  IMAD.U32 R0, RZ, RZ, UR10 ;  /* 0x0000000aff007e24 */ /* 0x000fe4000f8e00ff */
[C-C-:B------:R-:W-:Y:S02]  /*0860*/  IMAD R20, R7.reuse, 0x4, R2.reuse ;  /* 0x0000000407147824 */ /* 0x140fe400078e0202 */
[----:B------:R-:W-:Y:S02]  /*0870*/  IMAD R18, R0, UR4, R9 ;  /* 0x0000000400127c24 */ /* 0x000fe4000f8e0209 */
[--C-:B------:R-:W-:Y:S02]  /*0880*/  IMAD R19, R7, 0x4, R3.reuse ;  /* 0x0000000407137824 */ /* 0x100fe400078e0203 */
[C---:B------:R-:W-:Y:S01]  /*0890*/  IMAD R16, R18.reuse, 0x4, R2 ;  /* 0x0000000412107824 */ /* 0x040fe200078e0202 */
[----:B------:R-:W-:Y:S01]  /*08a0*/  LDS R20, [R20] ;  /* 0x0000000014147984 */ /* 0x000fe20000000800 */
[----:B------:R-:W-:-:S02]  /*08b0*/  IMAD R18, R18, 0x4, R3 ;  /* 0x0000000412127824 */ /* 0x000fc400078e0203 */
[----:B------:R-:W-:Y:S01]  /*08c0*/  IMAD R25, R7, 0x4, R2 ;  /* 0x0000000407197824 */ /* 0x000fe200078e0202 */
[----:B------:R-:W0:Y:S01]  /*08d0*/  LDS R21, [R16] ;  /* 0x0000000010157984 */ /* 0x000e220000000800 */
[----:B------:R-:W-:-:S03]  /*08e0*/  VIADD R10, R10, 0x4 ;  /* 0x000000040a0a7836 */ /* 0x000fc60000000000 */
[----:B------:R-:W2:Y:S04]  /*08f0*/  LDS R22, [R19] ;  /* 0x0000000013167984 */ /* 0x000ea80000000800 */
[----:B------:R-:W3:Y:S01]  /*0900*/  LDS R23, [R18] ;  /* 0x0000000012177984 */ /* 0x000ee20000000800 */
[----:B0-----:R-:W-:-:S04]  /*0910*/  FSETP.NEU.AND P0, PT, R21, RZ, PT ;  /* 0x000000ff1500720b */ /* 0x001fc80003f0d000 */
[----:B------:R-:W-:-:S13]  /*0920*/  FSETP.NEU.OR P0, PT, R20, RZ, P0 ;  /* 0x000000ff1400720b */ /* 0x000fda000070d400 */
[CC--:B------:R-:W-:Y:S02]  /*0930*/  @P0 FSETP.NEU.AND P1, PT, |R20|.reuse, |R21|.reuse, PT ;  /* 0x400000151400020b */ /* 0x0c0fe40003f2d200 */
[----:B------:R-:W-:Y:S02]  /*0940*/  @P0 FMNMX R17, |R20|, |R21|, !PT ;  /* 0x4000001514110209 */ /* 0x000fe40007800200 */
[----:B--2---:R-:W-:Y:S02]  /*0950*/  @!P0 FSETP.EQ.AND P4, PT, R22, R5, PT ;  /* 0x000000051600820b */ /* 0x004fe40003f82000 */
[----:B------:R-:W-:-:S04]  /*0960*/  @P0 FSETP.EQ.AND P4, PT, R17, |R21|, P1 ;  /* 0x400000151100020b */ /* 0x000fc80000f82000 */
[----:B------:R-:W-:Y:S02]  /*0970*/  FSEL R20, R21, R20, P4 ;  /* 0x0000001415147208 */ /* 0x000fe40002000000 */
[----:B------:R-:W-:Y:S02]  /*0980*/  SEL R21, RZ, 0x4, !P4 ;  /* 0x00000004ff157807 */ /* 0x000fe40006000000 */
[----:B---3--:R-:W-:Y:S01]  /*0990*/  FSEL R23, R23, R22, P4 ;  /* 0x0000001617177208 */ /* 0x008fe20002000000 */
[----:B------:R-:W-:Y:S01]  /*09a0*/  STS [R11+-0x8], R20 ;  /* 0xfffff8140b007388 */ /* 0x000fe20000000800 */
[----:B------:R-:W-:Y:S01]  /*09b0*/  SEL R22, RZ, 0x4, P4 ;  /* 0x00000004ff167807 */ /* 0x000fe20002000000 */
[----:B------:R-:W-:Y:S02]  /*09c0*/  IMAD.IADD R17, R16, 0x1, R21 ;  /* 0x0000000110117824 */ /* 0x000fe400078e0215 */
[----:B------:R-:W-:Y:S01]  /*09d0*/  STS [R12+-0x8], R23 ;  /* 0xfffff8170c007388 */ /* 0x000fe20000000800 */
[----:B------:R-:W-:Y:S01]  /*09e0*/  IADD3 R16, PT, PT, R25, R22, RZ ;  /* 0x0000001619107210 */ /* 0x000fe20007ffe0ff */
[----:B------:R-:W-:-:S02]  /*09f0*/  IMAD.IADD R19, R19, 0x1, R22 ;  /* 0x0000000113137824 */ /* 0x000fc400078e0216 */
[----:B------:R-:W0:Y:S01]  /*0a00*/  LDS R25, [R17] ;  /* 0x0000000011197984 */ /* 0x000e220000000800 */
[----:B------:R-:W-:-:S03]  /*0a10*/  IMAD.IADD R18, R18, 0x1, R21 ;  /* 0x0000000112127824 */ /* 0x000fc600078e0215 */
[----:B------:R-:W2:Y:S04]  /*0a20*/  LDS R24, [R16] ;  /* 0x0000000010187984 */ /* 0x000ea80000000800 */
[----:B------:R-:W3:Y:S04]  /*0a30*/  LDS R26, [R19] ;  /* 0x00000000131a7984 */ /* 0x000ee80000000800 */
[----:B------:R-:W4:Y:S01]  /*0a40*/  LDS R21, [R18] ;  /* 0x0000000012157984 */ /* 0x000f220000000800 */
[----:B0-----:R-:W-:-:S04]  /*0a50*/  FSETP.NEU.AND P1, PT, R25, RZ, PT ;  /* 0x000000ff1900720b */ /* 0x001fc80003f2d000 */
[----:B--2---:R-:W-:-:S13]  /*0a60*/  FSETP.EQ.AND P1, PT, R24, RZ, !P1 ;  /* 0x000000ff1800720b */ /* 0x004fda0004f22000 */
[CC--:B------:R-:W-:Y:S02]  /*0a70*/  @!P1 FSETP.NEU.AND P0, PT, |R24|.reuse, |R25|.reuse, PT ;  /* 0x400000191800920b */ /* 0x0c0fe40003f0d200 */
[----:B------:R-:W-:-:S04]  /*0a80*/  @!P1 FMNMX R20, |R24|, |R25|, !PT ;  /* 0x4000001918149209 */ /* 0x000fc80007800200 */
[----:B------:R-:W-:Y:S02]  /*0a90*/  @!P1 FSETP.EQ.AND P0, PT, R20, |R25|, P0 ;  /* 0x400000191400920b */ /* 0x000fe40000702000 */
[----:B---3--:R-:W-:-:S04]  /*0aa0*/  @P1 FSETP.EQ.AND P0, PT, R26, R5, PT ;  /* 0x000000051a00120b */ /* 0x008fc80003f02000 */
[----:B------:R-:W-:Y:S02]  /*0ab0*/  SEL R20, RZ, 0x4, !P0 ;  /* 0x00000004ff147807 */ /* 0x000fe40004000000 */
[----:B------:R-:W-:Y:S02]  /*0ac0*/  FSEL R22, R25, R24, P0 ;  /* 0x0000001819167208 */ /* 0x000fe40000000000 */
[----:B----4-:R-:W-:Y:S01]  /*0ad0*/  FSEL R21, R21, R26, P0 ;  /* 0x0000001a15157208 */ /* 0x010fe20000000000 */
[--C-:B------:R-:W-:Y:S01]  /*0ae0*/  IMAD.IADD R17, R17, 0x1, R20.reuse ;  /* 0x0000000111117824 */ /* 0x100fe200078e0214 */
[----:B------:R-:W-:Y:S01]  /*0af0*/  SEL R23, RZ, 0x4, P0 ;  /* 0x00000004ff177807 */ /* 0x000fe20000000000 */
[----:B------:R-:W-:Y:S01]  /*0b00*/  STS [R11+-0x4], R22 ;  /* 0xfffffc160b007388 */ /* 0x000fe20000000800 */
[----:B------:R-:W-:-:S03]  /*0b10*/  IMAD.IADD R18, R18, 0x1, R20 ;  /* 0x0000000112127824 */ /* 0x000fc600078e0214 */
[--C-:B------:R-:W-:Y:S01]  /*0b20*/  IMAD.IADD R16, R16, 0x1, R23.reuse ;  /* 0x0000000110107824 */ /* 0x100fe200078e0217 */
[----:B------:R-:W-:Y:S01]  /*0b30*/  STS [R12+-0x4], R21 ;  /* 0xfffffc150c007388 */ /* 0x000fe20000000800 */
[----:B------:R-:W-:-:S03]  /*0b40*/  IMAD.IADD R19, R19, 0x1, R23 ;  /* 0x0000000113137824 */ /* 0x000fc600078e0217 */
[----:B------:R-:W0:Y:S04]  /*0b50*/  LDS R25, [R17] ;  /* 0x0000000011197984 */ /* 0x000e280000000800 */
        /* <DEDUP_REMOVED lines=10> */
[----:B----4-:R-:W-:Y:S02]  /*0c00*/  FSEL R21, R23, R26, P1 ;  /* 0x0000001a17157208 */ /* 0x010fe40000800000 */
[----:B------:R-:W-:Y:S01]  /*0c10*/  FSEL R22, R25, R24, P1 ;  /* 0x0000001819167208 */ /* 0x000fe20000800000 */
[--C-:B------:R-:W-:Y:S01]  /*0c20*/  IMAD.IADD R17, R17, 0x1, R20.reuse ;  /* 0x0000000111117824 */ /* 0x100fe200078e0214 */
[----:B------:R-:W-:Y:S01]  /*0c30*/  SEL R23, RZ, 0x4, P1 ;  /* 0x00000004ff177807 */ /* 0x000fe20000800000 */
[----:B------:R-:W-:Y:S02]  /*0c40*/  IMAD.IADD R18, R18, 0x1, R20 ;  /* 0x0000000112127824 */ /* 0x000fe400078e0214 */
[----:B------:R-:W-:Y:S01]  /*0c50*/  STS [R11], R22 ;  /* 0x000000160b007388 */ /* 0x000fe20000000800 */
[----:B------:R-:W-:Y:S01]  /*0c60*/  IADD3 R19, PT, PT, R19, R23, RZ ;  /* 0x0000001713137210 */ /* 0x000fe20007ffe0ff */
[----:B------:R-:W-:-:S02]  /*0c70*/  IMAD.IADD R24, R16, 0x1, R23 ;  /* 0x0000000110187824 */ /* 0x000fc400078e0217 */
[----:B------:R-:W-:Y:S01]  /*0c80*/  STS [R12], R21 ;  /* 0x000000150c007388 */ /* 0x000fe20000000800 */
[----:B------:R-:W-:Y:S02]  /*0c90*/  VIADD R16, R7, 0x1 ;  /* 0x0000000107107836 */ /* 0x000fe40000000000 */
[----:B------:R-:W-:Y:S01]  /*0ca0*/  @P4 IMAD.MOV R16, RZ, RZ, R7 ;  /* 0x000000ffff104224 */ /* 0x000fe200078e0207 */
[----:B------:R0:W2:Y:S03]  /*0cb0*/  LDS R25, [R17] ;  /* 0x0000000011197984 */ /* 0x0000a60000000800 */
[----:B------:R-:W-:Y:S01]  /*0cc0*/  VIADD R7, R16, 0x1 ;  /* 0x0000000110077836 */ /* 0x000fe20000000000 */
[----:B------:R-:W3:Y:S01]  /*0cd0*/  LDS R24, [R24] ;  /* 0x0000000018187984 */ /* 0x000ee20000000800 */
[----:B------:R-:W-:-:S03]  /*0ce0*/  @P0 IMAD.MOV R7, RZ, RZ, R16 ;  /* 0x000000ffff070224 */ /* 0x000fc600078e0210 */
[----:B------:R-:W4:Y:S01]  /*0cf0*/  LDS R26, [R19] ;  /* 0x00000000131a7984 */ /* 0x000f220000000800 */
[----:B0-----:R-:W-:Y:S02]  /*0d00*/  VIADD R17, R9, 0x1 ;  /* 0x0000000109117836 */ /* 0x001fe40000000000 */
[----:B------:R-:W-:Y:S01]  /*0d10*/  @!P4 IMAD.MOV R17, RZ, RZ, R9 ;  /* 0x000000ffff11c224 */ /* 0x000fe200078e0209 */
[----:B------:R0:W5:Y:S01]  /*0d20*/  LDS R23, [R18] ;  /* 0x0000000012177984 */ /* 0x0001620000000800 */
[----:B------:R-:W-:Y:S02]  /*0d30*/  VIADD R16, R7, 0x1 ;  /* 0x0000000107107836 */ /* 0x000fe40000000000 */
[C---:B------:R-:W-:Y:S01]  /*0d40*/  VIADD R9, R17.reuse, 0x1 ;  /* 0x0000000111097836 */ /* 0x040fe20000000000 */
[----:B------:R-:W-:Y:S01]  /*0d50*/  @!P0 IADD3 R9, PT, PT, R17, RZ, RZ ;  /* 0x000000ff11098210 */ /* 0x000fe20007ffe0ff */
[----:B------:R-:W-:Y:S01]  /*0d60*/  @P1 IMAD.MOV R16, RZ, RZ, R7 ;  /* 0x000000ffff101224 */ /* 0x000fe200078e0207 */
[----:B------:R-:W-:-:S03]  /*0d70*/  ISETP.NE.AND P0, PT, R10, RZ, PT ;  /* 0x000000ff0a00720c */ /* 0x000fc60003f05270 */
[----:B------:R-:W-:Y:S02]  /*0d80*/  VIADD R17, R9, 0x1 ;  /* 0x0000000109117836 */ /* 0x000fe40000000000 */
[----:B------:R-:W-:Y:S02]  /*0d90*/  @!P1 IMAD.MOV R17, RZ, RZ, R9 ;  /* 0x000000ffff119224 */ /* 0x000fe400078e0209 */
[----:B------:R-:W-:Y:S02]  /*0da0*/  VIADD R7, R16, 0x1 ;  /* 0x0000000110077836 */ /* 0x000fe40000000000 */
[----:B------:R-:W-:Y:S01]  /*0db0*/  VIADD R9, R17, 0x1 ;  /* 0x0000000111097836 */ /* 0x000fe20000000000 */
[----:B--2---:R-:W-:-:S04]  /*0dc0*/  FSETP.NEU.AND P2, PT, R25, RZ, PT ;  /* 0x000000ff1900720b */ /* 0x004fc80003f4d000 */
[----:B---3--:R-:W-:-:S13]  /*0dd0*/  FSETP.EQ.AND P2, PT, R24, RZ, !P2 ;  /* 0x000000ff1800720b */ /* 0x008fda0005742000 */
[CC--:B------:R-:W-:Y:S02]  /*0de0*/  @!P2 FSETP.NEU.AND P3, PT, |R24|.reuse, |R25|.reuse, PT ;  /* 0x400000191800a20b */ /* 0x0c0fe40003f6d200 */
[----:B------:R-:W-:-:S04]  /*0df0*/  @!P2 FMNMX R20, |R24|, |R25|, !PT ;  /* 0x400000191814a209 */ /* 0x000fc80007800200 */
[----:B------:R-:W-:Y:S02]  /*0e00*/  @!P2 FSETP.EQ.AND P3, PT, R20, |R25|, P3 ;  /* 0x400000191400a20b */ /* 0x000fe40001f62000 */
[----:B----4-:R-:W-:-:S04]  /*0e10*/  @P2 FSETP.EQ.AND P3, PT, R26, R5, PT ;  /* 0x000000051a00220b */ /* 0x010fc80003f62000 */
[----:B0-----:R-:W-:Y:S02]  /*0e20*/  FSEL R18, R25, R24, P3 ;  /* 0x0000001819127208 */ /* 0x001fe40001800000 */
[----:B-----5:R-:W-:-:S03]  /*0e30*/  FSEL R19, R23, R26, P3 ;  /* 0x0000001a17137208 */ /* 0x020fc60001800000 */
[----:B------:R0:W-:Y:S04]  /*0e40*/  STS [R11+0x4], R18 ;  /* 0x000004120b007388 */ /* 0x0001e80000000800 */
[----:B------:R2:W-:Y:S01]  /*0e50*/  STS [R12+0x4], R19 ;  /* 0x000004130c007388 */ /* 0x0005e20000000800 */
[----:B------:R-:W-:Y:S01]  /*0e60*/  @P3 IMAD.MOV R7, RZ, RZ, R16 ;  /* 0x000000ffff073224 */ /* 0x000fe200078e0210 */
[----:B------:R-:W-:Y:S01]  /*0e70*/  @!P3 IADD3 R9, PT, PT, R17, RZ, RZ ;  /* 0x000000ff1109b210 */ /* 0x000fe20007ffe0ff */
[----:B0-----:R-:W-:Y:S02]  /*0e80*/  VIADD R11, R11, 0x10 ;  /* 0x000000100b0b7836 */ /* 0x001fe40000000000 */
[----:B--2---:R-:W-:Y:S01]  /*0e90*/  VIADD R12, R12, 0x10 ;  /* 0x000000100c0c7836 */ /* 0x004fe20000000000 */
[----:B------:R-:W-:Y:S06]  /*0ea0*/  @P0 BRA `(.L_x_11) ;  /* 0xfffffff800680947 */ /* 0x000fec000383ffff */
.L_x_10:
[----:B------:R-:W-:-:S13]  /*0eb0*/  ISETP.NE.AND P2, PT, R13, RZ, PT ;  /* 0x000000ff0d00720c */ /* 0x000fda0003f45270 */
[----:B------:R-:W-:Y:S05]  /*0ec0*/  @!P2 BRA `(.L_x_12) ;  /* 0x00000004002ca947 */ /* 0x000fea0003800000 */
[----:B------:R-:W-:Y:S02]  /*0ed0*/  ISETP.NE.AND P0, PT, R13, 0x1, PT ;  /* 0x000000010d00780c */ /* 0x000fe40003f05270 */
[----:B------:R-:W-:-:S11]  /*0ee0*/  ISETP.NE.AND P3, PT, R15, RZ, PT ;  /* 0x000000ff0f00720c */ /* 0x000fd60003f65270 */
[----:B------:R-:W-:Y:S05]  /*0ef0*/  @!P0 BRA `(.L_x_13) ;  /* 0x0000000000c88947 */ /* 0x000fea0003800000 */
[----:B------:R-:W-:Y:S02]  /*0f00*/  IMAD R11, R0, UR4, R9 ;  /* 0x00000004000b7c24 */ /* 0x000fe4000f8e0209 */
[--C-:B------:R-:W-:Y:S02]  /*0f10*/  IMAD R18, R7, 0x4, R2.reuse ;  /* 0x0000000407127824 */ /* 0x100fe400078e0202 */
[----:B------:R-:W-:Y:S02]  /*0f20*/  IMAD R23, R11, 0x4, R2 ;  /* 0x000000040b177824 */ /* 0x000fe400078e0202 */
[--C-:B------:R-:W-:Y:S01]  /*0f30*/  IMAD R10, R7, 0x4, R3.reuse ;  /* 0x00000004070a7824 */ /* 0x100fe200078e0203 */
[----:B------:R-:W-:Y:S01]  /*0f40*/  LDS R17, [R18] ;  /* 0x0000000012117984 */ /* 0x000fe20000000800 */
[----:B------:R-:W-:-:S03]  /*0f50*/  IMAD R11, R11, 0x4, R3 ;  /* 0x000000040b0b7824 */ /* 0x000fc600078e0203 */
[----:B------:R-:W0:Y:S04]  /*0f60*/  LDS R16, [R23] ;  /* 0x0000000017107984 */ /* 0x000e280000000800 */
[----:B------:R-:W2:Y:S04]  /*0f70*/  LDS R20, [R10] ;  /* 0x000000000a147984 */ /* 0x000ea80000000800 */
[----:B------:R-:W3:Y:S01]  /*0f80*/  LDS R19, [R11] ;  /* 0x000000000b137984 */ /* 0x000ee20000000800 */
[----:B0-----:R-:W-:-:S04]  /*0f90*/  FSETP.NEU.AND P1, PT, R16, RZ, PT ;  /* 0x000000ff1000720b */ /* 0x001fc80003f2d000 */
[----:B------:R-:W-:-:S13]  /*0fa0*/  FSETP.EQ.AND P1, PT, R17, RZ, !P1 ;  /* 0x000000ff1100720b */ /* 0x000fda0004f22000 */
[CC--:B------:R-:W-:Y:S02]  /*0fb0*/  @!P1 FSETP.NEU.AND P0, PT, |R17|.reuse, |R16|.reuse, PT ;  /* 0x400000101100920b */ /* 0x0c0fe40003f0d200 */
[----:B------:R-:W-:-:S04]  /*0fc0*/  @!P1 FMNMX R12, |R17|, |R16|, !PT ;  /* 0x40000010110c9209 */ /* 0x000fc80007800200 */
[----:B------:R-:W-:Y:S01]  /*0fd0*/  @!P1 FSETP.EQ.AND P0, PT, R12, |R16|, P0 ;  /* 0x400000100c00920b */ /* 0x000fe20000702000 */
[----:B------:R-:W-:Y:S01]  /*0fe0*/  IMAD R12, R8, 0x4, R4 ;  /* 0x00000004080c7824 */ /* 0x000fe200078e0204 */
[----:B--2---:R-:W-:-:S04]  /*0ff0*/  @P1 FSETP.EQ.AND P0, PT, R20, R5, PT ;  /* 0x000000051400120b */ /* 0x004fc80003f02000 */
[----:B---3--:R-:W-:Y:S02]  /*1000*/  FSEL R19, R19, R20, P0 ;  /* 0x0000001413137208 */ /* 0x008fe40000000000 */
[----:B------:R-:W-:Y:S02]  /*1010*/  SEL R20, RZ, 0x4, !P0 ;  /* 0x00000004ff147807 */ /* 0x000fe40004000000 */
[----:B------:R-:W-:Y:S02]  /*1020*/  FSEL R17, R16, R17, P0 ;  /* 0x0000001110117208 */ /* 0x000fe40000000000 */
[----:B------:R-:W-:Y:S01]  /*1030*/  SEL R21, RZ, 0x4, P0 ;  /* 0x00000004ff157807 */ /* 0x000fe20000000000 */
[--C-:B------:R-:W-:Y:S01]  /*1040*/  IMAD.IADD R22, R23, 0x1, R20.reuse ;  /* 0x0000000117167824 */ /* 0x100fe200078e0214 */
[----:B------:R-:W-:Y:S01]  /*1050*/  LEA R16, R8, R6, 0x2 ;  /* 0x0000000608107211 */ /* 0x000fe200078e10ff */
[----:B------:R-:W-:Y:S01]  /*1060*/  STS [R12], R17 ;  /* 0x000000110c007388 */ /* 0x000fe20000000800 */
[----:B------:R-:W-:-:S02]  /*1070*/  IMAD.IADD R11, R11, 0x1, R20 ;  /* 0x000000010b0b7824 */ /* 0x000fc400078e0214 */
[--C-:B------:R-:W-:Y:S01]  /*1080*/  IMAD.IADD R18, R18, 0x1, R21.reuse ;  /* 0x0000000112127824 */ /* 0x100fe200078e0215 */
[----:B------:R-:W-:Y:S01]  /*1090*/  STS [R16], R19 ;  /* 0x0000001310007388 */ /* 0x000fe20000000800 */
[----:B------:R-:W-:Y:S02]  /*10a0*/  IMAD.IADD R10, R10, 0x1, R21 ;  /* 0x000000010a0a7824 */ /* 0x000fe400078e0215 */
[----:B------:R-:W-:Y:S01]  /*10b0*/  VIADD R8, R8, 0x2 ;  /* 0x0000000208087836 */ /* 0x000fe20000000000 */
        /* <DEDUP_REMOVED lines=10> */
[----:B------:R-:W-:Y:S02]  /*1160*/  FSEL R17, R23, R18, P4 ;  /* 0x0000001217117208 */ /* 0x000fe40002000000 */
[----:B----4-:R-:W-:Y:S01]  /*1170*/  FSEL R19, R11, R10, P4 ;  /* 0x0000000a0b137208 */ /* 0x010fe20002000000 */
[C---:B------:R-:W-:Y:S01]  /*1180*/  VIADD R11, R9.reuse, 0x1 ;  /* 0x00000001090b7836 */ /* 0x040fe20000000000 */
[----:B------:R-:W-:Y:S01]  /*1190*/  @!P0 IADD3 R11, PT, PT, R9, RZ, RZ ;  /* 0x000000ff090b8210 */ /* 0x000fe20007ffe0ff */
[----:B------:R0:W-:Y:S01]  /*11a0*/  STS [R12+0x4], R17 ;  /* 0x000004110c007388 */ /* 0x0001e20000000800 */
[----:B------:R-:W-:Y:S02]  /*11b0*/  VIADD R10, R7, 0x1 ;  /* 0x00000001070a7836 */ /* 0x000fe40000000000 */
[----:B------:R-:W-:Y:S01]  /*11c0*/  @P0 IMAD.MOV R10, RZ, RZ, R7 ;  /* 0x000000ffff0a0224 */ /* 0x000fe200078e0207 */
[----:B------:R0:W-:Y:S01]  /*11d0*/  STS [R16+0x4], R19 ;  /* 0x0000041310007388 */ /* 0x0001e20000000800 */
[----:B------:R-:W-:-:S02]  /*11e0*/  VIADD R9, R11, 0x1 ;  /* 0x000000010b097836 */ /* 0x000fc40000000000 */
[----:B------:R-:W-:Y:S02]  /*11f0*/  VIADD R7, R10, 0x1 ;  /* 0x000000010a077836 */ /* 0x000fe40000000000 */
[----:B------:R-:W-:Y:S02]  /*1200*/  @P4 IMAD.MOV R7, RZ, RZ, R10 ;  /* 0x000000ffff074224 */ /* 0x000fe400078e020a */
[----:B------:R-:W-:-:S07]  /*1210*/  @!P4 IMAD.MOV R9, RZ, RZ, R11 ;  /* 0x000000ffff09c224 */ /* 0x000fce00078e020b */
.L_x_13:
[----:B------:R-:W-:Y:S05]  /*1220*/  @!P3 BRA `(.L_x_12) ;  /* 0x000000000054b947 */ /* 0x000fea0003800000 */
[----:B------:R-:W-:Y:S02]  /*1230*/  IMAD R10, R0, UR4, R9 ;  /* 0x00000004000a7c24 */ /* 0x000fe4000f8e0209 */
[C-C-:B------:R-:W-:Y:S01]  /*1240*/  IMAD R9, R7.reuse, 0x4, R2.reuse ;  /* 0x0000000407097824 */ /* 0x140fe200078e0202 */
[----:B------:R-:W-:Y:S01]  /*1250*/  LEA R7, R7, R3, 0x2 ;  /* 0x0000000307077211 */ /* 0x000fe200078e10ff */
[C---:B------:R-:W-:Y:S02]  /*1260*/  IMAD R11, R10.reuse, 0x4, R2 ;  /* 0x000000040a0b7824 */ /* 0x040fe400078e0202 */
[----:B------:R-:W-:Y:S02]  /*1270*/  IMAD R10, R10, 0x4, R3 ;  /* 0x000000040a0a7824 */ /* 0x000fe400078e0203 */
[----:B------:R-:W-:Y:S04]  /*1280*/  LDS R9, [R9] ;  /* 0x0000000009097984 */ /* 0x000fe80000000800 */
[----:B0-----:R-:W0:Y:S04]  /*1290*/  LDS R16, [R11] ;  /* 0x000000000b107984 */ /* 0x001e280000000800 */
        /* <DEDUP_REMOVED lines=8> */
[----:B--2---:R-:W-:Y:S01]  /*1320*/  @P0 FSETP.EQ.AND P1, PT, R18, R5, PT ;  /* 0x000000051200020b */ /* 0x004fe20003f22000 */
[----:B------:R-:W-:-:S03]  /*1330*/  IMAD R8, R8, 0x4, R6 ;  /* 0x0000000408087824 */ /* 0x000fc600078e0206 */
[----:B------:R-:W-:Y:S02]  /*1340*/  FSEL R9, R16, R9, P1 ;  /* 0x0000000910097208 */ /* 0x000fe40000800000 */
[----:B---3--:R-:W-:-:S03]  /*1350*/  FSEL R7, R17, R18, P1 ;  /* 0x0000001211077208 */ /* 0x008fc60000800000 */
[----:B------:R2:W-:Y:S04]  /*1360*/  STS [R12], R9 ;  /* 0x000000090c007388 */ /* 0x0005e80000000800 */
[----:B------:R2:W-:Y:S02]  /*1370*/  STS [R8], R7 ;  /* 0x0000000708007388 */ /* 0x0005e40000000800 */
.L_x_12:
[----:B------:R-:W-:Y:S01]  /*1380*/  ISETP.GE.U32.AND P0, PT, R0, 0x8, PT ;  /* 0x000000080000780c */ /* 0x000fe20003f06070 */
[----:B------:R-:W-:Y:S01]  /*1390*/  BSSY.RECONVERGENT B1, `(.L_x_14) ;  /* 0x000002e000017945 */ /* 0x000fe20003800200 */
[----:B--2---:R-:W-:-:S11]  /*13a0*/  IMAD.MOV.U32 R7, RZ, RZ, RZ ;  /* 0x000000ffff077224 */ /* 0x004fd600078e00ff */
[----:B------:R-:W-:Y:S05]  /*13b0*/  @!P0 BRA `(.L_x_15) ;  /* 0x0000000000ac8947 */ /* 0x000fea0003800000 */
[----:B------:R-:W-:Y:S01]  /*13c0*/  BSSY.RECONVERGENT B2, `(.L_x_15) ;  /* 0x000002a000027945 */ /* 0x000fe20003800200 */
[----:B------:R-:W-:Y:S01]  /*13d0*/  IMAD.MOV.U32 R9, RZ, RZ, RZ ;  /* 0x000000ffff097224 */ /* 0x000fe200078e00ff */
[----:B------:R-:W-:-:S07]  /*13e0*/  LOP3.LUT R7, R0, 0x7ffffff8, RZ, 0xc0, !PT ;  /* 0x7ffffff800077812 */ /* 0x000fce00078ec0ff */
.L_x_16:
[C---:B0-----:R-:W-:Y:S01]  /*13f0*/  IMAD R12, R9.reuse, 0x4, R4 ;  /* 0x00000004090c7824 */ /* 0x041fe200078e0204 */
[C---:B------:R-:W-:Y:S01]  /*1400*/  LEA R8, R9.reuse, R6, 0x2 ;  /* 0x0000000609087211 */ /* 0x040fe200078e10ff */
[C---:B------:R-:W-:Y:S02]  /*1410*/  IMAD R10, R9.reuse, 0x4, R2 ;  /* 0x00000004090a7824 */ /* 0x040fe400078e0202 */
[C---:B--2---:R-:W-:Y:S01]  /*1420*/  IMAD R11, R9.reuse, 0x4, R3 ;  /* 0x00000004090b7824 */ /* 0x044fe200078e0203 */
[----:B------:R-:W0:Y:S01]  /*1430*/  LDS R17, [R12] ;  /* 0x000000000c117984 */ /* 0x000e220000000800 */
[----:B------:R-:W-:-:S05]  /*1440*/  VIADD R9, R9, 0x8 ;  /* 0x0000000809097836 */ /* 0x000fca0000000000 */
[----:B------:R-:W-:Y:S01]  /*1450*/  ISETP.NE.AND P0, PT, R9, R7, PT ;  /* 0x000000070900720c */ /* 0x000fe20003f05270 */
[----:B0-----:R-:W-:Y:S04]  /*1460*/  STS [R10], R17 ;  /* 0x000000110a007388 */ /* 0x001fe80000000800 */
[----:B------:R-:W0:Y:S04]  /*1470*/  LDS R16, [R8] ;  /* 0x0000000008107984 */ /* 0x000e280000000800 */
[----:B0-----:R-:W-:Y:S04]  /*1480*/  STS [R11], R16 ;  /* 0x000000100b007388 */ /* 0x001fe80000000800 */
[----:B------:R-:W0:Y:S04]  /*1490*/  LDS R19, [R12+0x4] ;  /* 0x000004000c137984 */ /* 0x000e280000000800 */
[----:B0-----:R-:W-:Y:S04]  /*14a0*/  STS [R10+0x4], R19 ;  /* 0x000004130a007388 */ /* 0x001fe80000000800 */
        /* <DEDUP_REMOVED lines=25> */
[----:B0-----:R2:W-:Y:S01]  /*1640*/  STS [R11+0x1c], R18 ;  /* 0x00001c120b007388 */ /* 0x0015e20000000800 */
[----:B------:R-:W-:Y:S05]  /*1650*/  @P0 BRA `(.L_x_16) ;  /* 0xfffffffc00640947 */ /* 0x000fea000383ffff */
[----:B------:R-:W-:Y:S05]  /*1660*/  BSYNC.RECONVERGENT B2 ;  /* 0x0000000000027941 */ /* 0x000fea0003800200 */
.L_x_15:
[----:B------:R-:W-:Y:S05]  /*1670*/  BSYNC.RECONVERGENT B1 ;  /* 0x0000000000017941 */ /* 0x000fea0003800200 */
.L_x_14:
[----:B------:R-:W-:-:S13]  /*1680*/  ISETP.NE.AND P0, PT, R14, RZ, PT ;  /* 0x000000ff0e00720c */ /* 0x000fda0003f05270 */
[----:B------:R-:W-:Y:S05]  /*1690*/  @!P0 BRA `(.L_x_9) ;  /* 0x0000000000c88947 */ /* 0x000fea0003800000 */
[----:B------:R-:W-:-:S05]  /*16a0*/  VIADD R8, R14, 0xffffffff ;  /* 0xffffffff0e087836 */ /* 0x000fca0000000000 */
[----:B------:R-:W-:-:S13]  /*16b0*/  ISETP.GE.U32.AND P0, PT, R8, 0x3, PT ;  /* 0x000000030800780c */ /* 0x000fda0003f06070 */
[----:B------:R-:W-:Y:S05]  /*16c0*/  @!P0 BRA `(.L_x_17) ;  /* 0x0000000000548947 */ /* 0x000fea0003800000 */
[C---:B------:R-:W-:Y:S02]  /*16d0*/  IMAD R8, R7.reuse, 0x4, R4 ;  /* 0x0000000407087824 */ /* 0x040fe400078e0204 */
[C---:B------:R-:W-:Y:S02]  /*16e0*/  IMAD R10, R7.reuse, 0x4, R2 ;  /* 0x00000004070a7824 */ /* 0x040fe400078e0202 */
[C---:B--2---:R-:W-:Y:S01]  /*16f0*/  IMAD R11, R7.reuse, 0x4, R6 ;  /* 0x00000004070b7824 */ /* 0x044fe200078e0206 */
[----:B------:R-:W2:Y:S01]  /*1700*/  LDS R9, [R8] ;  /* 0x0000000008097984 */ /* 0x000ea20000000800 */
[C---:B0-----:R-:W-:Y:S01]  /*1710*/  IMAD R17, R7.reuse, 0x4, R3 ;  /* 0x0000000407117824 */ /* 0x041fe200078e0203 */
[----:B------:R-:W-:Y:S02]  /*1720*/  IADD3 R7, PT, PT, R7, 0x4, RZ ;  /* 0x0000000407077810 */ /* 0x000fe40007ffe0ff */
[----:B--2---:R-:W-:Y:S04]  /*1730*/  STS [R10], R9 ;  /* 0x000000090a007388 */ /* 0x004fe80000000800 */
        /* <DEDUP_REMOVED lines=13> */
[----:B0-----:R3:W-:Y:S02]  /*1810*/  STS [R17+0xc], R12 ;  /* 0x00000c0c11007388 */ /* 0x0017e40000000800 */
.L_x_17:
[----:B------:R-:W-:Y:S05]  /*1820*/  @!P2 BRA `(.L_x_9) ;  /* 0x000000000064a947 */ /* 0x000fea0003800000 */
[----:B------:R-:W-:Y:S02]  /*1830*/  ISETP.NE.AND P0, PT, R13, 0x1, PT ;  /* 0x000000010d00780c */ /* 0x000fe40003f05270 */
[----:B------:R-:W-:-:S11]  /*1840*/  ISETP.NE.AND P1, PT, R15, RZ, PT ;  /* 0x000000ff0f00720c */ /* 0x000fd60003f25270 */
[----:B------:R-:W-:Y:S05]  /*1850*/  @!P0 BRA `(.L_x_18) ;  /* 0x0000000000348947 */ /* 0x000fea0003800000 */
[C---:B0--3--:R-:W-:Y:S02]  /*1860*/  IMAD R12, R7.reuse, 0x4, R4 ;  /* 0x00000004070c7824 */ /* 0x049fe400078e0204 */
[C---:B------:R-:W-:Y:S02]  /*1870*/  IMAD R17, R7.reuse, 0x4, R2 ;  /* 0x0000000407117824 */ /* 0x040fe400078e0202 */
[C---:B------:R-:W-:Y:S01]  /*1880*/  IMAD R16, R7.reuse, 0x4, R6 ;  /* 0x0000000407107824 */ /* 0x040fe200078e0206 */
[----:B------:R-:W0:Y:S01]  /*1890*/  LDS R8, [R12] ;  /* 0x000000000c087984 */ /* 0x000e220000000800 */
[C---:B--2---:R-:W-:Y:S02]  /*18a0*/  IMAD R18, R7.reuse, 0x4, R3 ;  /* 0x0000000407127824 */ /* 0x044fe400078e0203 */
[----:B------:R-:W-:Y:S01]  /*18b0*/  VIADD R7, R7, 0x2 ;  /* 0x0000000207077836 */ /* 0x000fe20000000000 */
[----:B0-----:R-:W-:Y:S04]  /*18c0*/  STS [R17], R8 ;  /* 0x0000000811007388 */ /* 0x001fe80000000800 */
[----:B------:R-:W0:Y:S04]  /*18d0*/  LDS R9, [R16] ;  /* 0x0000000010097984 */ /* 0x000e280000000800 */
[----:B0-----:R-:W-:Y:S04]  /*18e0*/  STS [R18], R9 ;  /* 0x0000000912007388 */ /* 0x001fe80000000800 */
[----:B------:R-:W0:Y:S04]  /*18f0*/  LDS R10, [R12+0x4] ;  /* 0x000004000c0a7984 */ /* 0x000e280000000800 */
[----:B0-----:R-:W-:Y:S04]  /*1900*/  STS [R17+0x4], R10 ;  /* 0x0000040a11007388 */ /* 0x001fe80000000800 */
[----:B------:R-:W0:Y:S04]  /*1910*/  LDS R11, [R16+0x4] ;  /* 0x00000400100b7984 */ /* 0x000e280000000800 */
[----:B0-----:R4:W-:Y:S02]  /*1920*/  STS [R18+0x4], R11 ;  /* 0x0000040b12007388 */ /* 0x0019e40000000800 */
.L_x_18:
[----:B------:R-:W-:Y:S05]  /*1930*/  @!P1 BRA `(.L_x_9) ;  /* 0x0000000000209947 */ /* 0x000fea0003800000 */
[C---:B------:R-:W-:Y:S01]  /*1940*/  IMAD R8, R7.reuse, 0x4, R4 ;  /* 0x0000000407087824 */ /* 0x040fe200078e0204 */
[C---:B------:R-:W-:Y:S01]  /*1950*/  LEA R10, R7.reuse, R6, 0x2 ;  /* 0x00000006070a7211 */ /* 0x040fe200078e10ff */
[C---:B------:R-:W-:Y:S02]  /*1960*/  IMAD R9, R7.reuse, 0x4, R2 ;  /* 0x0000000407097824 */ /* 0x040fe400078e0202 */
[----:B------:R-:W-:Y:S02]  /*1970*/  IMAD R7, R7, 0x4, R3 ;  /* 0x0000000407077824 */ /* 0x000fe400078e0203 */
[----:B------:R-:W5:Y:S04]  /*1980*/  LDS R8, [R8] ;  /* 0x0000000008087984 */ /* 0x000f680000000800 */
[----:B-----5:R-:W-:Y:S04]  /*1990*/  STS [R9], R8 ;  /* 0x0000000809007388 */ /* 0x020fe80000000800 */
[----:B------:R-:W5:Y:S04]  /*19a0*/  LDS R10, [R10] ;  /* 0x000000000a0a7984 */ /* 0x000f680000000800 */
[----:B-----5:R0:W-:Y:S02]  /*19b0*/  STS [R7], R10 ;  /* 0x0000000a07007388 */ /* 0x0201e40000000800 */
.L_x_9:
[----:B------:R-:W-:Y:S05]  /*19c0*/  BSYNC.RECONVERGENT B0 ;  /* 0x0000000000007941 */ /* 0x000fea0003800200 */
.L_x_8:
[----:B------:R-:W-:Y:S01]  /*19d0*/  BAR.SYNC.DEFER_BLOCKING 0x0 ;  /* 0x0000000000007b1d */ /* 0x000fe20000010000 */
[----:B------:R-:W-:Y:S02]  /*19e0*/  UISETP.GT.U32.AND UP0, UPT, UR4, 0x1, UPT ;  /* 0x000000010400788c */ /* 0x000fe4000bf04070 */
[----:B------:R-:W-:-:S07]  /*19f0*/  USHF.R.U32.HI UR5, URZ, 0x1, UR4 ;  /* 0x00000001ff057899 */ /* 0x000fce0008011604 */
[----:B------:R-:W-:Y:S01]  /*1a00*/  UMOV UR4, UR5 ;  /* 0x0000000500047c82 */ /* 0x000fe20008000000 */
[----:B------:R-:W-:Y:S05]  /*1a10*/  BRA.U UP0, `(.L_x_19) ;  /* 0xffffffed00247547 */ /* 0x000fea000b83ffff */
[----:B------:R-:W5:Y:S02]  /*1a20*/  S2R R5, SR_TID.X ;  /* 0x0000000000057919 */ /* 0x000f640000002100 */
[----:B-----5:R-:W-:-:S13]  /*1a30*/  ISETP.GE.AND P0, PT, R5, R0, PT ;  /* 0x000000000500720c */ /* 0x020fda0003f06270 */
[----:B------:R-:W-:Y:S05]  /*1a40*/  @P0 EXIT ;  /* 0x000000000000094d */ /* 0x000fea0003800000 */
[----:B------:R-:W5:Y:S01]  /*1a50*/  S2UR UR5, SR_CgaCtaId ;  /* 0x00000000000579c3 */ /* 0x000f620000008800 */
[----:B------:R-:W-:Y:S01]  /*1a60*/  UMOV UR4, 0x400 ;  /* 0x0000040000047882 */ /* 0x000fe20000000000 */
[----:B------:R-:W-:Y:S01]  /*1a70*/  VIADD R6, R0, 0xffffffff ;  /* 0xffffffff00067836 */ /* 0x000fe20000000000 */
[----:B------:R-:W-:Y:S01]  /*1a80*/  BSSY.RECONVERGENT B0, `(.L_x_20) ;  /* 0x0000030000007945 */ /* 0x000fe20003800200 */
[----:B------:R-:W-:Y:S01]  /*1a90*/  ISETP.NE.AND P0, PT, R14, RZ, PT ;  /* 0x000000ff0e00720c */ /* 0x000fe20003f05270 */
[----:B0-----:R-:W-:Y:S02]  /*1aa0*/  IMAD.MOV.U32 R19, RZ, RZ, RZ ;  /* 0x000000ffff137224 */ /* 0x001fe400078e00ff */
[----:B------:R-:W-:Y:S01]  /*1ab0*/  ISETP.GE.U32.AND P1, PT, R6, 0x7, PT ;  /* 0x000000070600780c */ /* 0x000fe20003f26070 */
[----:B---3--:R-:W-:Y:S01]  /*1ac0*/  IMAD.MOV.U32 R17, RZ, RZ, RZ ;  /* 0x000000ffff117224 */ /* 0x008fe200078e00ff */
[----:B-----5:R-:W-:-:S06]  /*1ad0*/  ULEA UR4, UR5, UR4, 0x18 ;  /* 0x0000000405047291 */ /* 0x020fcc000f8ec0ff */
[----:B------:R-:W-:-:S05]  /*1ae0*/  LEA R5, R5, UR4, 0x2 ;  /* 0x0000000405057c11 */ /* 0x000fca000f8e10ff */
[----:B------:R-:W-:Y:S01]  /*1af0*/  IMAD R4, R0, 0x1000, R5 ;  /* 0x0000100000047824 */ /* 0x000fe200078e0205 */
[----:B-1----:R-:W-:Y:S04]  /*1b00*/  LDS R2, [R5] ;  /* 0x0000000005027984 */ /* 0x002fe80000000800 */
[----:B------:R-:W0:Y:S02]  /*1b10*/  LDS R3, [R4] ;  /* 0x0000000004037984 */ /* 0x000e240000000800 */
[----:B0-----:R-:W0:Y:S02]  /*1b20*/  F2I.TRUNC.NTZ R3, R3 ;  /* 0x0000000300037305 */ /* 0x001e24000020f100 */
[----:B0-----:R-:W-:Y:S01]  /*1b30*/  I2FP.F32.S32 R12, R3 ;  /* 0x00000003000c7245 */ /* 0x001fe20000201400 */
[----:B------:R-:W-:Y:S06]  /*1b40*/  @!P1 BRA `(.L_x_21) ;  /* 0x00000000008c9947 */ /* 0x000fec0003800000 */
[C---:B------:R-:W-:Y:S01]  /*1b50*/  LEA R4, R0.reuse, UR4, 0xc ;  /* 0x0000000400047c11 */ /* 0x040fe2000f8e60ff */
[----:B------:R-:W-:Y:S01]  /*1b60*/  IMAD.MOV.U32 R17, RZ, RZ, RZ ;  /* 0x000000ffff117224 */ /* 0x000fe200078e00ff */
[----:B------:R-:W-:-:S03]  /*1b70*/  LOP3.LUT R19, R0, 0xfffffff8, RZ, 0xc0, !PT ;  /* 0xfffffff800137812 */ /* 0x000fc600078ec0ff */
[----:B------:R-:W-:Y:S01]  /*1b80*/  VIADD R16, R4, 0x10 ;  /* 0x0000001004107836 */ /* 0x000fe20000000000 */
[----:B--2-4-:R-:W-:-:S07]  /*1b90*/  IADD3 R18, PT, PT, -R19, RZ, RZ ;  /* 0x000000ff13127210 */ /* 0x014fce0007ffe1ff */
.L_x_22:
[----:B------:R-:W0:Y:S01]  /*1ba0*/  LDS.128 R4, [R16+-0x10] ;  /* 0xfffff00010047984 */ /* 0x000e220000000c00 */
[----:B------:R-:W-:-:S03]  /*1bb0*/  VIADD R18, R18, 0x8 ;  /* 0x0000000812127836 */ /* 0x000fc60000000000 */
[----:B------:R1:W2:Y:S02]  /*1bc0*/  LDS.128 R8, [R16] ;  /* 0x0000000010087984 */ /* 0x0002a40000000c00 */
[----:B-1----:R-:W-:Y:S01]  /*1bd0*/  VIADD R16, R16, 0x20 ;  /* 0x0000002010107836 */ /* 0x002fe20000000000 */
[-C--:B0-----:R-:W-:Y:S01]  /*1be0*/  FSETP.GEU.AND P1, PT, R4, R12.reuse, PT ;  /* 0x0000000c0400720b */ /* 0x081fe20003f2e000 */
[----:B------:R-:W-:Y:S01]  /*1bf0*/  VIADD R4, R17, 0x1 ;  /* 0x0000000111047836 */ /* 0x000fe20000000000 */
[----:B------:R-:W-:-:S11]  /*1c00*/  FSETP.GEU.AND P2, PT, R5, R12, PT ;  /* 0x0000000c0500720b */ /* 0x000fd60003f4e000 */
[----:B------:R-:W-:Y:S01]  /*1c10*/  @P1 IMAD.MOV R4, RZ, RZ, R17 ;  /* 0x000000ffff041224 */ /* 0x000fe200078e0211 */
[----:B------:R-:W-:-:S03]  /*1c20*/  FSETP.GEU.AND P1, PT, R6, R12, PT ;  /* 0x0000000c0600720b */ /* 0x000fc60003f2e000 */
[----:B------:R-:W-:Y:S02]  /*1c30*/  VIADD R5, R4, 0x1 ;  /* 0x0000000104057836 */ /* 0x000fe40000000000 */
[----:B------:R-:W-:Y:S01]  /*1c40*/  @P2 IMAD.MOV R5, RZ, RZ, R4 ;  /* 0x000000ffff052224 */ /* 0x000fe200078e0204 */
[----:B------:R-:W-:-:S03]  /*1c50*/  FSETP.GEU.AND P2, PT, R7, R12, PT ;  /* 0x0000000c0700720b */ /* 0x000fc60003f4e000 */
[----:B------:R-:W-:-:S04]  /*1c60*/  VIADD R4, R5, 0x1 ;  /* 0x0000000105047836 */ /* 0x000fc80000000000 */
[----:B------:R-:W-:Y:S01]  /*1c70*/  @P1 IMAD.MOV R4, RZ, RZ, R5 ;  /* 0x000000ffff041224 */ /* 0x000fe200078e0205 */
[----:B--2---:R-:W-:-:S03]  /*1c80*/  FSETP.GEU.AND P1, PT, R8, R12, PT ;  /* 0x0000000c0800720b */ /* 0x004fc60003f2e000 */
[C---:B------:R-:W-:Y:S02]  /*1c90*/  VIADD R5, R4.reuse, 0x1 ;  /* 0x0000000104057836 */ /* 0x040fe40000000000 */
[----:B------:R-:W-:Y:S02]  /*1ca0*/  @P2 IADD3 R5, PT, PT, R4, RZ, RZ ;  /* 0x000000ff04052210 */ /* 0x000fe40007ffe0ff */
[----:B------:R-:W-:-:S03]  /*1cb0*/  FSETP.GEU.AND P2, PT, R9, R12, PT ;  /* 0x0000000c0900720b */ /* 0x000fc60003f4e000 */
[----:B------:R-:W-:-:S03]  /*1cc0*/  VIADD R4, R5, 0x1 ;  /* 0x0000000105047836 */ /* 0x000fc60000000000 */
[----:B------:R-:W-:Y:S01]  /*1cd0*/  @P1 IMAD.MOV R4, RZ, RZ, R5 ;  /* 0x000000ffff041224 */ /* 0x000fe200078e0205 */
[----:B------:R-:W-:-:S03]  /*1ce0*/  FSETP.GEU.AND P1, PT, R10, R12, PT ;  /* 0x0000000c0a00720b */ /* 0x000fc60003f2e000 */
[----:B------:R-:W-:-:S03]  /*1cf0*/  VIADD R5, R4, 0x1 ;  /* 0x0000000104057836 */ /* 0x000fc60000000000 */
[----:B------:R-:W-:Y:S01]  /*1d00*/  @P2 IMAD.MOV R5, RZ, RZ, R4 ;  /* 0x000000ffff052224 */ /* 0x000fe200078e0204 */
[----:B------:R-:W-:-:S03]  /*1d10*/  FSETP.GEU.AND P2, PT, R11, R12, PT ;  /* 0x0000000c0b00720b */ /* 0x000fc60003f4e000 */
[----:B------:R-:W-:-:S03]  /*1d20*/  VIADD R4, R5, 0x1 ;  /* 0x0000000105047836 */ /* 0x000fc60000000000 */
[----:B------:R-:W-:Y:S01]  /*1d30*/  @P1 IMAD.MOV R4, RZ, RZ, R5 ;  /* 0x000000ffff041224 */ /* 0x000fe200078e0205 */
[----:B------:R-:W-:-:S04]  /*1d40*/  ISETP.NE.AND P1, PT, R18, RZ, PT ;  /* 0x000000ff1200720c */ /* 0x000fc80003f25270 */
[----:B------:R-:W-:Y:S02]  /*1d50*/  IADD3 R17, PT, PT, R4, 0x1, RZ ;  /* 0x0000000104117810 */ /* 0x000fe40007ffe0ff */
[----:B------:R-:W-:-:S07]  /*1d60*/  @P2 IMAD.MOV R17, RZ, RZ, R4 ;  /* 0x000000ffff112224 */ /* 0x000fce00078e0204 */
[----:B------:R-:W-:Y:S05]  /*1d70*/  @P1 BRA `(.L_x_22) ;  /* 0xfffffffc00881947 */ /* 0x000fea000383ffff */
.L_x_21:
[----:B------:R-:W-:Y:S05]  /*1d80*/  BSYNC.RECONVERGENT B0 ;  /* 0x0000000000007941 */ /* 0x000fea0003800200 */
.L_x_20:
[----:B------:R-:W-:Y:S05]  /*1d90*/  @!P0 BRA `(.L_x_23) ;  /* 0x0000000000a88947 */ /* 0x000fea0003800000 */
[----:B------:R-:W-:Y:S02]  /*1da0*/  ISETP.GE.U32.AND P1, PT, R14, 0x4, PT ;  /* 0x000000040e00780c */ /* 0x000fe40003f26070 */
[----:B------:R-:W-:-:S11]  /*1db0*/  ISETP.NE.AND P0, PT, R13, RZ, PT ;  /* 0x000000ff0d00720c */ /* 0x000fd60003f05270 */
[----:B------:R-:W-:Y:S05]  /*1dc0*/  @!P1 BRA `(.L_x_24) ;  /* 0x0000000000449947 */ /* 0x000fea0003800000 */
[----:B------:R-:W-:Y:S02]  /*1dd0*/  IMAD R4, R0, 0x400, R19 ;  /* 0x0000040000047824 */ /* 0x000fe400078e0213 */
[----:B------:R-:W-:Y:S02]  /*1de0*/  VIADD R5, R17, 0x1 ;  /* 0x0000000111057836 */ /* 0x000fe40000000000 */
[----:B------:R-:W-:Y:S01]  /*1df0*/  VIADD R19, R19, 0x4 ;  /* 0x0000000413137836 */ /* 0x000fe20000000000 */
[----:B------:R-:W-:-:S05]  /*1e00*/  LEA R4, R4, UR4, 0x2 ;  /* 0x0000000404047c11 */ /* 0x000fca000f8e10ff */
[----:B------:R-:W0:Y:S04]  /*1e10*/  LDS.64 R6, [R4] ;  /* 0x0000000004067984 */ /* 0x000e280000000a00 */
[----:B------:R-:W1:Y:S01]  /*1e20*/  LDS.64 R8, [R4+0x8] ;  /* 0x0000080004087984 */ /* 0x000e620000000a00 */
[-C--:B0-----:R-:W-:Y:S02]  /*1e30*/  FSETP.GEU.AND P1, PT, R6, R12.reuse, PT ;  /* 0x0000000c0600720b */ /* 0x081fe40003f2e000 */
[----:B------:R-:W-:-:S11]  /*1e40*/  FSETP.GEU.AND P2, PT, R7, R12, PT ;  /* 0x0000000c0700720b */ /* 0x000fd60003f4e000 */
[----:B------:R-:W-:Y:S01]  /*1e50*/  @P1 IMAD.MOV R5, RZ, RZ, R17 ;  /* 0x000000ffff051224 */ /* 0x000fe200078e0211 */
[----:B-1----:R-:W-:-:S03]  /*1e60*/  FSETP.GEU.AND P1, PT, R8, R12, PT ;  /* 0x0000000c0800720b */ /* 0x002fc60003f2e000 */
[----:B------:R-:W-:Y:S02]  /*1e70*/  VIADD R6, R5, 0x1 ;  /* 0x0000000105067836 */ /* 0x000fe40000000000 */
[----:B------:R-:W-:Y:S01]  /*1e80*/  @P2 IMAD.MOV R6, RZ, RZ, R5 ;  /* 0x000000ffff062224 */ /* 0x000fe200078e0205 */
[----:B------:R-:W-:-:S04]  /*1e90*/  FSETP.GEU.AND P2, PT, R9, R12, PT ;  /* 0x0000000c0900720b */ /* 0x000fc80003f4e000 */
[----:B------:R-:W-:-:S03]  /*1ea0*/  IADD3 R5, PT, PT, R6, 0x1, RZ ;  /* 0x0000000106057810 */ /* 0x000fc60007ffe0ff */
[----:B------:R-:W-:-:S04]  /*1eb0*/  @P1 IMAD.MOV R5, RZ, RZ, R6 ;  /* 0x000000ffff051224 */ /* 0x000fc800078e0206 */
[----:B------:R-:W-:Y:S02]  /*1ec0*/  VIADD R17, R5, 0x1 ;  /* 0x0000000105117836 */ /* 0x000fe40000000000 */
[----:B------:R-:W-:-:S07]  /*1ed0*/  @P2 IMAD.MOV R17, RZ, RZ, R5 ;  /* 0x000000ffff112224 */ /* 0x000fce00078e0205 */
.L_x_24:
[----:B------:R-:W-:Y:S05]  /*1ee0*/  @!P0 BRA `(.L_x_23) ;  /* 0x0000000000548947 */ /* 0x000fea0003800000 */
[----:B------:R-:W-:Y:S02]  /*1ef0*/  ISETP.NE.AND P0, PT, R13, 0x1, PT ;  /* 0x000000010d00780c */ /* 0x000fe40003f05270 */
[----:B------:R-:W-:-:S11]  /*1f00*/  ISETP.NE.AND P2, PT, R15, RZ, PT ;  /* 0x000000ff0f00720c */ /* 0x000fd60003f45270 */
[----:B------:R-:W-:Y:S05]  /*1f10*/  @!P0 BRA `(.L_x_25) ;  /* 0x0000000000288947 */ /* 0x000fea0003800000 */
[----:B------:R-:W-:Y:S02]  /*1f20*/  IMAD R4, R0, 0x400, R19 ;  /* 0x0000040000047824 */ /* 0x000fe400078e0213 */
[----:B------:R-:W-:-:S03]  /*1f30*/  VIADD R19, R19, 0x2 ;  /* 0x0000000213137836 */ /* 0x000fc60000000000 */
[----:B------:R-:W-:-:S06]  /*1f40*/  LEA R5, R4, UR4, 0x2 ;  /* 0x0000000404057c11 */ /* 0x000fcc000f8e10ff */
[----:B------:R-:W0:Y:S02]  /*1f50*/  LDS.64 R4, [R5] ;  /* 0x0000000005047984 */ /* 0x000e240000000a00 */
[-C--:B0-----:R-:W-:Y:S01]  /*1f60*/  FSETP.GEU.AND P0, PT, R4, R12.reuse, PT ;  /* 0x0000000c0400720b */ /* 0x081fe20003f0e000 */
[----:B------:R-:W-:Y:S01]  /*1f70*/  VIADD R4, R17, 0x1 ;  /* 0x0000000111047836 */ /* 0x000fe20000000000 */
[----:B------:R-:W-:-:S11]  /*1f80*/  FSETP.GEU.AND P1, PT, R5, R12, PT ;  /* 0x0000000c0500720b */ /* 0x000fd60003f2e000 */
[----:B------:R-:W-:-:S05]  /*1f90*/  @P0 IMAD.MOV R4, RZ, RZ, R17 ;  /* 0x000000ffff040224 */ /* 0x000fca00078e0211 */
[----:B------:R-:W-:Y:S01]  /*1fa0*/  IADD3 R17, PT, PT, R4, 0x1, RZ ;  /* 0x0000000104117810 */ /* 0x000fe20007ffe0ff */
[----:B------:R-:W-:-:S07]  /*1fb0*/  @P1 IMAD.MOV R17, RZ, RZ, R4 ;  /* 0x000000ffff111224 */ /* 0x000fce00078e0204 */
.L_x_25:
[----:B------:R-:W-:Y:S05]  /*1fc0*/  @!P2 BRA `(.L_x_23) ;  /* 0x00000000001ca947 */ /* 0x000fea0003800000 */
[----:B------:R-:W-:Y:S02]  /*1fd0*/  IMAD R19, R0, 0x400, R19 ;  /* 0x0000040000137824 */ /* 0x000fe400078e0213 */
[----:B------:R-:W-:-:S03]  /*1fe0*/  VIADD R4, R17, 0x1 ;  /* 0x0000000111047836 */ /* 0x000fc60000000000 */
[----:B------:R-:W-:-:S06]  /*1ff0*/  LEA R19, R19, UR4, 0x2 ;  /* 0x0000000413137c11 */ /* 0x000fcc000f8e10ff */
[----:B------:R-:W0:Y:S02]  /*2000*/  LDS R19, [R19] ;  /* 0x0000000013137984 */ /* 0x000e240000000800 */
[----:B0-----:R-:W-:-:S13]  /*2010*/  FSETP.GEU.AND P0, PT, R19, R12, PT ;  /* 0x0000000c1300720b */ /* 0x001fda0003f0e000 */
[----:B------:R-:W-:-:S04]  /*2020*/  @P0 IMAD.MOV R4, RZ, RZ, R17 ;  /* 0x000000ffff040224 */ /* 0x000fc800078e0211 */
[----:B------:R-:W-:-:S07]  /*2030*/  IMAD.MOV.U32 R17, RZ, RZ, R4 ;  /* 0x000000ffff117224 */ /* 0x000fce00078e0004 */
.L_x_23:
[----:B------:R-:W0:Y:S01]  /*2040*/  LDC.64 R4, c[0x0][0x388] ;  /* 0x0000e200ff047b82 */ /* 0x000e220000000a00 */
[----:B------:R-:W-:-:S07]  /*2050*/  IMAD R17, R0, UR7, R17 ;  /* 0x0000000700117c24 */ /* 0x000fce000f8e0211 */
[----:B------:R-:W1:Y:S01]  /*2060*/  LDC.64 R6, c[0x0][0x390] ;  /* 0x0000e400ff067b82 */ /* 0x000e620000000a00 */
[----:B0-----:R-:W-:-:S05]  /*2070*/  IMAD.WIDE R4, R17, 0x4, R4 ;  /* 0x0000000411047825 */ /* 0x001fca00078e0204 */
[----:B------:R-:W-:Y:S01]  /*2080*/  STG.E desc[UR8][R4.64], R2 ;  /* 0x0000000204007986 */ /* 0x000fe2000c101908 */
[----:B-1----:R-:W-:-:S05]  /*2090*/  IMAD.WIDE R6, R17, 0x4, R6 ;  /* 0x0000000411067825 */ /* 0x002fca00078e0206 */
[----:B------:R-:W-:Y:S01]  /*20a0*/  STG.E desc[UR8][R6.64], R3 ;  /* 0x0000000306007986 */ /* 0x000fe2000c101908 */
[----:B------:R-:W-:Y:S05]  /*20b0*/  EXIT ;  /* 0x000000000000794d */ /* 0x000fea0003800000 */
.L_x_26:
        /* <DEDUP_REMOVED lines=12> */
.L_x_28:


//--------------------- .nv.shared._Z5twicePfS_i  --------------------------
	.section	.nv.shared._Z5twicePfS_i,"aw",@nobits
	.sectionflags	@""
	.align	16
	.zero		1024


//--------------------- .nv.shared.reserved.0     --------------------------
	.section	.nv.shared.reserved.0,"aw",@nobits
	.weak		__nv_reservedSMEM_offset_0_alias
	.size		__nv_reservedSMEM_offset_0_alias, 0, 64
	.other		__nv_reservedSMEM_offset_0_alias,@"STO_CUDA_RESERVED_SHARED STV_DEFAULT"
__nv_reservedSMEM_offset_0_alias:
	.zero		0
	.zero		64


//--------------------- .nv.shared._Z9max_abs_kPfS_Piiii --------------------------
	.section	.nv.shared._Z9max_abs_kPfS_Piiii,"aw",@nobits
	.sectionflags	@""
	.align	16
	.zero		1024


//--------------------- .nv.constant0._Z5twicePfS_i --------------------------
	.section	.nv.constant0._Z5twicePfS_i,"a",@progbits
	.sectionflags	@""
	.align	4
.nv.constant0._Z5twicePfS_i:
	.zero		916


//--------------------- .nv.constant0._Z9max_abs_kPfS_Piiii --------------------------
	.section	.nv.constant0._Z9max_abs_kPfS_Piiii,"a",@progbits
	.sectionflags	@""
	.align	4
.nv.constant0._Z9max_abs_kPfS_Piiii:
	.zero		932


//--------------------- SYMBOLS --------------------------

	.type		.nv.reservedSmem.offset0,@object
	.size		.nv.reservedSmem.offset0,0x4
	.type		.nv.reservedSmem.cap,@object
	.size		.nv.reservedSmem.cap,0x4
